	.headerflags	@"EF_CUDA_TEXMODE_UNIFIED EF_CUDA_64BIT_ADDRESS EF_CUDA_ACCELERATORS EF_CUDA_SM90 EF_CUDA_VIRTUAL_SM(EF_CUDA_SM90)"
	.elftype	@"ET_EXEC"


//--------------------- .nv.info                  --------------------------
	.section	.nv.info,"",@"SHT_CUDA_INFO"
	.align	4


	//----- nvinfo : EIATTR_REGCOUNT
	.align		4
        /*0000*/ 	.byte	0x04, 0x2f
        /*0002*/ 	.short	(.L_1 - .L_0)
	.align		4
.L_0:
        /*0004*/ 	.word	index@(triton_poi_fused_max_pool2d_with_indices_23)
        /*0008*/ 	.word	0x00000050


	//----- nvinfo : EIATTR_MIN_STACK_SIZE
	.align		4
.L_1:
        /*000c*/ 	.byte	0x04, 0x12
        /*000e*/ 	.short	(.L_3 - .L_2)
	.align		4
.L_2:
        /*0010*/ 	.word	index@(triton_poi_fused_max_pool2d_with_indices_23)
        /*0014*/ 	.word	0x00000008


	//----- nvinfo : EIATTR_FRAME_SIZE
	.align		4
.L_3:
        /*0018*/ 	.byte	0x04, 0x11
        /*001a*/ 	.short	(.L_5 - .L_4)
	.align		4
.L_4:
        /*001c*/ 	.word	index@(triton_poi_fused_max_pool2d_with_indices_23)
        /*0020*/ 	.word	0x00000008


	//----- nvinfo : EIATTR_MIN_STACK_SIZE
	.align		4
.L_5:
        /*0024*/ 	.byte	0x04, 0x12
        /*0026*/ 	.short	(.L_7 - .L_6)
	.align		4
.L_6:
        /*0028*/ 	.word	index@(triton_poi_fused_max_pool2d_with_indices_23)
        /*002c*/ 	.word	0x00000008
.L_7:


//--------------------- .nv.info.triton_poi_fused_max_pool2d_with_indices_23 --------------------------
	.section	.nv.info.triton_poi_fused_max_pool2d_with_indices_23,"",@"SHT_CUDA_INFO"
	.sectionflags	@""
	.align	4


	//----- nvinfo : EIATTR_CUDA_API_VERSION
	.align		4
        /*0000*/ 	.byte	0x04, 0x37
        /*0002*/ 	.short	(.L_9 - .L_8)
.L_8:
        /*0004*/ 	.word	0x0000007c


	//----- nvinfo : EIATTR_KPARAM_INFO
	.align		4
.L_9:
        /*0008*/ 	.byte	0x04, 0x17
        /*000a*/ 	.short	(.L_11 - .L_10)
.L_10:
        /*000c*/ 	.word	0x00000000
        /*0010*/ 	.short	0x0004
        /*0012*/ 	.short	0x001c
        /*0014*/ 	.byte	0x00, 0xf0, 0x11, 0x00


	//----- nvinfo : EIATTR_KPARAM_INFO
	.align		4
.L_11:
        /*0018*/ 	.byte	0x04, 0x17
        /*001a*/ 	.short	(.L_13 - .L_12)
.L_12:
        /*001c*/ 	.word	0x00000000
        /*0020*/ 	.short	0x0003
        /*0022*/ 	.short	0x0018
        /*0024*/ 	.byte	0x00, 0xf0, 0x11, 0x00


	//----- nvinfo : EIATTR_KPARAM_INFO
	.align		4
.L_13:
        /*0028*/ 	.byte	0x04, 0x17
        /*002a*/ 	.short	(.L_15 - .L_14)
.L_14:
        /*002c*/ 	.word	0x00000000
        /*0030*/ 	.short	0x0002
        /*0032*/ 	.short	0x0010
        /*0034*/ 	.byte	0x00, 0xf4, 0x21, 0x00


	//----- nvinfo : EIATTR_KPARAM_INFO
	.align		4
.L_15:
        /*0038*/ 	.byte	0x04, 0x17
        /*003a*/ 	.short	(.L_17 - .L_16)
.L_16:
        /*003c*/ 	.word	0x00000000
        /*0040*/ 	.short	0x0001
        /*0042*/ 	.short	0x0008
        /*0044*/ 	.byte	0x00, 0xf4, 0x21, 0x00


	//----- nvinfo : EIATTR_KPARAM_INFO
	.align		4
.L_17:
        /*0048*/ 	.byte	0x04, 0x17
        /*004a*/ 	.short	(.L_19 - .L_18)
.L_18:
        /*004c*/ 	.word	0x00000000
        /*0050*/ 	.short	0x0000
        /*0052*/ 	.short	0x0000
        /*0054*/ 	.byte	0x00, 0xf4, 0x21, 0x00


	//----- nvinfo : EIATTR_SPARSE_MMA_MASK
	.align		4
.L_19:
        /*0058*/ 	.byte	0x03, 0x50
        /*005a*/ 	.short	0x0000


	//----- nvinfo : EIATTR_MAXREG_COUNT
	.align		4
        /*005c*/ 	.byte	0x03, 0x1b
        /*005e*/ 	.short	0x00ff


	//----- nvinfo : EIATTR_EXIT_INSTR_OFFSETS
	.align		4
        /*0060*/ 	.byte	0x04, 0x1c
        /*0062*/ 	.short	(.L_21 - .L_20)


	//   ....[0]....
.L_20:
        /*0064*/ 	.word	0x000034a0


	//   ....[1]....
        /*0068*/ 	.word	0x000034c0


	//----- nvinfo : EIATTR_REQNTID
	.align		4
.L_21:
        /*006c*/ 	.byte	0x04, 0x10
        /*006e*/ 	.short	(.L_23 - .L_22)
.L_22:
        /*0070*/ 	.word	0x00000080
        /*0074*/ 	.word	0x00000001
        /*0078*/ 	.word	0x00000001


	//----- nvinfo : EIATTR_CBANK_PARAM_SIZE
	.align		4
.L_23:
        /*007c*/ 	.byte	0x03, 0x19
        /*007e*/ 	.short	0x0020


	//----- nvinfo : EIATTR_PARAM_CBANK
	.align		4
        /*0080*/ 	.byte	0x04, 0x0a
        /*0082*/ 	.short	(.L_25 - .L_24)
	.align		4
.L_24:
        /*0084*/ 	.word	index@(.nv.constant0.triton_poi_fused_max_pool2d_with_indices_23)
        /*0088*/ 	.short	0x0210
        /*008a*/ 	.short	0x0020


	//----- nvinfo : EIATTR_SW_WAR
	.align		4
.L_25:
        /*008c*/ 	.byte	0x04, 0x36
        /*008e*/ 	.short	(.L_27 - .L_26)
.L_26:
        /*0090*/ 	.word	0x00000008
.L_27:


//--------------------- .nv.callgraph             --------------------------
	.section	.nv.callgraph,"",@"SHT_CUDA_CALLGRAPH"
	.align	4
	.sectionentsize	8
	.align		4
        /*0000*/ 	.word	0x00000000
	.align		4
        /*0004*/ 	.word	0xffffffff
	.align		4
        /*0008*/ 	.word	0x00000000
	.align		4
        /*000c*/ 	.word	0xfffffffe
	.align		4
        /*0010*/ 	.word	0x00000000
	.align		4
        /*0014*/ 	.word	0xfffffffd
	.align		4
        /*0018*/ 	.word	0x00000000
	.align		4
        /*001c*/ 	.word	0xfffffffc


//--------------------- .text.triton_poi_fused_max_pool2d_with_indices_23 --------------------------
	.section	.text.triton_poi_fused_max_pool2d_with_indices_23,"ax",@progbits
	.sectionflags	@"SHF_BARRIERS=1"
	.align	128
        .global         triton_poi_fused_max_pool2d_with_indices_23
        .type           triton_poi_fused_max_pool2d_with_indices_23,@function
        .size           triton_poi_fused_max_pool2d_with_indices_23,(.L_x_1 - triton_poi_fused_max_pool2d_with_indices_23)
        .other          triton_poi_fused_max_pool2d_with_indices_23,@"STO_CUDA_ENTRY STV_DEFAULT"
triton_poi_fused_max_pool2d_with_indices_23:
.text.triton_poi_fused_max_pool2d_with_indices_23:
[----:B------:R-:W0:Y:S01]  /*0000*/  LDC R1, c[0x0][0x28] ;  /* 0x00000a00ff017b82 */ /* 0x000e220000000800 */
[----:B------:R-:W1:Y:S01]  /*0010*/  S2R R77, SR_CTAID.Y ;  /* 0x00000000004d7919 */ /* 0x000e620000002600 */
[----:B0-----:R-:W-:Y:S01]  /*0020*/  VIADD R1, R1, 0xfffffff8 ;  /* 0xfffffff801017836 */ /* 0x001fe20000000000 */
[----:B------:R-:W-:Y:S02]  /*0030*/  CS2R R8, SRZ ;  /* 0x0000000000087805 */ /* 0x000fe4000001ff00 */
[----:B------:R-:W-:Y:S01]  /*0040*/  CS2R R10, SRZ ;  /* 0x00000000000a7805 */ /* 0x000fe2000001ff00 */
[----:B------:R-:W0:Y:S01]  /*0050*/  S2R R0, SR_TID.X ;  /* 0x0000000000007919 */ /* 0x000e220000002100 */
[----:B------:R-:W-:Y:S02]  /*0060*/  CS2R R12, SRZ ;  /* 0x00000000000c7805 */ /* 0x000fe4000001ff00 */
[----:B------:R-:W-:Y:S01]  /*0070*/  CS2R R14, SRZ ;  /* 0x00000000000e7805 */ /* 0x000fe2000001ff00 */
[----:B------:R-:W-:Y:S01]  /*0080*/  ULDC.64 UR6, c[0x0][0x208] ;  /* 0x0000820000067ab9 */ /* 0x000fe20000000a00 */
[----:B------:R-:W2:Y:S01]  /*0090*/  S2R R6, SR_CTAID.X ;  /* 0x0000000000067919 */ /* 0x000ea20000002500 */
[----:B-1----:R-:W-:-:S05]  /*00a0*/  IMAD.SHL.U32 R77, R77, 0x80, RZ ;  /* 0x000000804d4d7824 */ /* 0x002fca00078e00ff */
[----:B0-----:R-:W-:Y:S01]  /*00b0*/  LOP3.LUT R73, R77, 0x7f, R0, 0xf8, !PT ;  /* 0x0000007f4d497812 */ /* 0x001fe200078ef800 */
[----:B------:R0:W-:Y:S01]  /*00c0*/  STL [R1], R77 ;  /* 0x0000004d01007387 */ /* 0x0001e20000100800 */
[----:B--2---:R-:W-:Y:S02]  /*00d0*/  IMAD.SHL.U32 R7, R6, 0x8, RZ ;  /* 0x0000000806077824 */ /* 0x004fe400078e00ff */
[C---:B------:R-:W-:Y:S01]  /*00e0*/  ISETP.GE.AND P0, PT, R73.reuse, 0x64, PT ;  /* 0x000000644900780c */ /* 0x040fe20003f06270 */
[----:B------:R-:W-:-:S03]  /*00f0*/  IMAD.HI R0, R73, 0x66666667, RZ ;  /* 0x6666666749007827 */ /* 0x000fc600078e02ff */
[----:B------:R-:W-:Y:S01]  /*0100*/  ISETP.LT.AND P0, PT, R7, 0x400, !P0 ;  /* 0x000004000700780c */ /* 0x000fe20004701270 */
[----:B------:R-:W-:Y:S01]  /*0110*/  IMAD.HI R2, R73, 0x51eb851f, RZ ;  /* 0x51eb851f49027827 */ /* 0x000fe200078e02ff */
[----:B------:R-:W-:Y:S01]  /*0120*/  SHF.R.S32.HI R3, RZ, 0x1, R0 ;  /* 0x00000001ff037819 */ /* 0x000fe20000011400 */
[----:B0-----:R-:W0:Y:S03]  /*0130*/  LDC.64 R76, c[0x0][0x210] ;  /* 0x00008400ff4c7b82 */ /* 0x001e260000000a00 */
[----:B------:R-:W-:Y:S02]  /*0140*/  LEA.HI R0, R0, R3, RZ, 0x1 ;  /* 0x0000000300007211 */ /* 0x000fe400078f08ff */
[----:B------:R-:W-:-:S03]  /*0150*/  SHF.R.U32.HI R3, RZ, 0x1f, R2 ;  /* 0x0000001fff037819 */ /* 0x000fc60000011602 */
[----:B------:R-:W-:Y:S01]  /*0160*/  IMAD.HI R4, R0, 0x66666667, RZ ;  /* 0x6666666700047827 */ /* 0x000fe200078e02ff */
[----:B------:R-:W-:-:S03]  /*0170*/  LEA.HI.SX32 R3, R2, R3, 0x1d ;  /* 0x0000000302037211 */ /* 0x000fc600078feaff */
[----:B------:R-:W-:Y:S01]  /*0180*/  IMAD R32, R0, -0x5, R73 ;  /* 0xfffffffb00207824 */ /* 0x000fe200078e0249 */
[----:B------:R-:W-:-:S03]  /*0190*/  SHF.R.S32.HI R5, RZ, 0x1, R4 ;  /* 0x00000001ff057819 */ /* 0x000fc60000011404 */
[----:B------:R-:W-:Y:S01]  /*01a0*/  IMAD.SHL.U32 R2, R32, 0x800, RZ ;  /* 0x0000080020027824 */ /* 0x000fe200078e00ff */
[----:B------:R-:W-:-:S03]  /*01b0*/  LEA.HI R5, R4, R5, RZ, 0x1 ;  /* 0x0000000504057211 */ /* 0x000fc600078f08ff */
[----:B------:R-:W-:Y:S02]  /*01c0*/  IMAD R2, R3, 0x14400, R2 ;  /* 0x0001440003027824 */ /* 0x000fe400078e0202 */
[----:B------:R-:W-:Y:S02]  /*01d0*/  IMAD R47, R5, -0x5, R0 ;  /* 0xfffffffb052f7824 */ /* 0x000fe400078e0200 */
[----:B------:R-:W-:-:S03]  /*01e0*/  IMAD.IADD R2, R7, 0x1, R2 ;  /* 0x0000000107027824 */ /* 0x000fc600078e0202 */
[C---:B------:R-:W-:Y:S01]  /*01f0*/  ISETP.GT.AND P1, PT, R47.reuse, RZ, PT ;  /* 0x000000ff2f00720c */ /* 0x040fe20003f24270 */
[----:B------:R-:W-:-:S03]  /*0200*/  IMAD R3, R47, 0x4800, R2 ;  /* 0x000048002f037824 */ /* 0x000fc600078e0202 */
[C---:B------:R-:W-:Y:S01]  /*0210*/  ISETP.GT.AND P3, PT, R32.reuse, RZ, P1 ;  /* 0x000000ff2000720c */ /* 0x040fe20000f64270 */
[C---:B------:R-:W-:Y:S01]  /*0220*/  VIADD R4, R3.reuse, 0xffffd800 ;  /* 0xffffd80003047836 */ /* 0x040fe20000000000 */
[----:B------:R-:W-:Y:S01]  /*0230*/  ISETP.GT.AND P2, PT, R32, -0x1, P1 ;  /* 0xffffffff2000780c */ /* 0x000fe20000f44270 */
[----:B------:R-:W-:Y:S01]  /*0240*/  VIADD R6, R3, 0xffffdc00 ;  /* 0xffffdc0003067836 */ /* 0x000fe20000000000 */
[----:B------:R-:W-:Y:S01]  /*0250*/  PLOP3.LUT P3, PT, P0, P3, PT, 0x80, 0x0 ;  /* 0x000000000000781c */ /* 0x000fe20000767070 */
[----:B0-----:R-:W-:Y:S01]  /*0260*/  IMAD.WIDE R4, R4, 0x4, R76 ;  /* 0x0000000404047825 */ /* 0x001fe200078e024c */
[----:B------:R-:W-:-:S03]  /*0270*/  PLOP3.LUT P2, PT, P0, P2, PT, 0x80, 0x0 ;  /* 0x000000000000781c */ /* 0x000fc60000745070 */
[----:B------:R-:W-:-:S08]  /*0280*/  IMAD.WIDE R6, R6, 0x4, R76 ;  /* 0x0000000406067825 */ /* 0x000fd000078e024c */
[----:B------:R0:W2:Y:S04]  /*0290*/  @P3 LDG.E.EL.128 R8, desc[UR6][R4.64] ;  /* 0x0000000604083981 */ /* 0x0000a8000c2e1d00 */
[----:B------:R-:W3:Y:S01]  /*02a0*/  @P2 LDG.E.EL.128 R12, desc[UR6][R6.64] ;  /* 0x00000006060c2981 */ /* 0x000ee2000c2e1d00 */
[----:B------:R-:W-:Y:S02]  /*02b0*/  CS2R R16, SRZ ;  /* 0x0000000000107805 */ /* 0x000fe4000001ff00 */
[----:B------:R-:W-:Y:S02]  /*02c0*/  CS2R R18, SRZ ;  /* 0x0000000000127805 */ /* 0x000fe4000001ff00 */
[----:B0-----:R-:W-:Y:S02]  /*02d0*/  LEA R4, R32, 0x1, 0x1 ;  /* 0x0000000120047811 */ /* 0x001fe400078e08ff */
[----:B--2---:R-:W-:-:S02]  /*02e0*/  SEL R2, R8, 0xff800000, P3 ;  /* 0xff80000008027807 */ /* 0x004fc40001800000 */
[----:B------:R-:W-:Y:S02]  /*02f0*/  SEL R9, R9, 0xff800000, P3 ;  /* 0xff80000009097807 */ /* 0x000fe40001800000 */
[----:B---3--:R-:W-:Y:S02]  /*0300*/  SEL R21, R12, 0xff800000, P2 ;  /* 0xff8000000c157807 */ /* 0x008fe40001000000 */
[----:B------:R-:W-:Y:S02]  /*0310*/  SEL R0, R13, 0xff800000, P2 ;  /* 0xff8000000d007807 */ /* 0x000fe40001000000 */
[----:B------:R-:W-:Y:S02]  /*0320*/  FSETP.GT.AND P6, PT, R21, R2, PT ;  /* 0x000000021500720b */ /* 0x000fe40003fc4000 */
[----:B------:R-:W-:Y:S02]  /*0330*/  FSETP.GT.AND P5, PT, R0, R9, PT ;  /* 0x000000090000720b */ /* 0x000fe40003fa4000 */
[----:B------:R-:W-:-:S02]  /*0340*/  SEL R10, R10, 0xff800000, P3 ;  /* 0xff8000000a0a7807 */ /* 0x000fc40001800000 */
[----:B------:R-:W-:Y:S02]  /*0350*/  SEL R13, R14, 0xff800000, P2 ;  /* 0xff8000000e0d7807 */ /* 0x000fe40001000000 */
[----:B------:R-:W-:Y:S02]  /*0360*/  FSETP.NAN.AND P1, PT, R21, R21, PT ;  /* 0x000000151500720b */ /* 0x000fe40003f28000 */
[----:B------:R-:W-:Y:S02]  /*0370*/  FSETP.GT.AND P4, PT, R13, R10, PT ;  /* 0x0000000a0d00720b */ /* 0x000fe40003f84000 */
[----:B------:R-:W-:Y:S02]  /*0380*/  SEL R11, R11, 0xff800000, P3 ;  /* 0xff8000000b0b7807 */ /* 0x000fe40001800000 */
[----:B------:R-:W-:Y:S02]  /*0390*/  @!P6 SEL R21, R21, R2, P1 ;  /* 0x000000021515e207 */ /* 0x000fe40000800000 */
[----:B------:R-:W-:-:S02]  /*03a0*/  FSETP.NAN.AND P1, PT, R0, R0, PT ;  /* 0x000000000000720b */ /* 0x000fc40003f28000 */
[----:B------:R-:W-:Y:S02]  /*03b0*/  SEL R2, R15, 0xff800000, P2 ;  /* 0xff8000000f027807 */ /* 0x000fe40001000000 */
[----:B------:R-:W-:Y:S02]  /*03c0*/  @!P5 SEL R0, R0, R9, P1 ;  /* 0x000000090000d207 */ /* 0x000fe40000800000 */
[C---:B------:R-:W-:Y:S02]  /*03d0*/  FSETP.NAN.AND P1, PT, R13.reuse, R13, PT ;  /* 0x0000000d0d00720b */ /* 0x040fe40003f28000 */
[----:B------:R-:W-:Y:S02]  /*03e0*/  P2R R5, PR, RZ, 0x10 ;  /* 0x00000010ff057803 */ /* 0x000fe40000000000 */
[----:B------:R-:W-:Y:S01]  /*03f0*/  @!P4 SEL R13, R13, R10, P1 ;  /* 0x0000000a0d0dc207 */ /* 0x000fe20000800000 */
[----:B------:R-:W-:Y:S01]  /*0400*/  VIADD R10, R3, 0xffffe000 ;  /* 0xffffe000030a7836 */ /* 0x000fe20000000000 */
[----:B------:R-:W-:-:S02]  /*0410*/  FSETP.GT.AND P4, PT, R2, R11, PT ;  /* 0x0000000b0200720b */ /* 0x000fc40003f84000 */
[----:B------:R-:W-:Y:S02]  /*0420*/  FSETP.NAN.AND P1, PT, R2, R2, PT ;  /* 0x000000020200720b */ /* 0x000fe40003f28000 */
[----:B------:R-:W-:Y:S02]  /*0430*/  P2R R9, PR, RZ, 0x10 ;  /* 0x00000010ff097803 */ /* 0x000fe40000000000 */
[----:B------:R-:W-:Y:S02]  /*0440*/  P2R R8, PR, RZ, 0x20 ;  /* 0x00000020ff087803 */ /* 0x000fe40000000000 */
[----:B------:R-:W-:-:S05]  /*0450*/  P2R R7, PR, RZ, 0x40 ;  /* 0x00000040ff077803 */ /* 0x000fca0000000000 */
[----:B------:R-:W-:Y:S01]  /*0460*/  @!P4 SEL R2, R2, R11, P1 ;  /* 0x0000000b0202c207 */ /* 0x000fe20000800000 */
[----:B------:R-:W-:Y:S01]  /*0470*/  IMAD.WIDE R10, R10, 0x4, R76 ;  /* 0x000000040a0a7825 */ /* 0x000fe200078e024c */
[----:B------:R-:W-:-:S04]  /*0480*/  ISETP.GT.AND P4, PT, R32, -0x1, PT ;  /* 0xffffffff2000780c */ /* 0x000fc80003f84270 */
[----:B------:R-:W-:-:S04]  /*0490*/  ISETP.LT.AND P4, PT, R4, 0x9, P4 ;  /* 0x000000090400780c */ /* 0x000fc80002781270 */
[----:B------:R-:W-:-:S04]  /*04a0*/  ISETP.GT.AND P1, PT, R47, RZ, P4 ;  /* 0x000000ff2f00720c */ /* 0x000fc80002724270 */
[----:B------:R-:W-:-:S13]  /*04b0*/  PLOP3.LUT P1, PT, P0, P1, PT, 0x80, 0x0 ;  /* 0x000000000000781c */ /* 0x000fda0000723070 */
[----:B------:R-:W2:Y:S01]  /*04c0*/  @P1 LDG.E.EL.128 R16, desc[UR6][R10.64] ;  /* 0x000000060a101981 */ /* 0x000ea2000c2e1d00 */
[----:B------:R-:W-:-:S04]  /*04d0*/  VIADD R14, R3, 0xffffd804 ;  /* 0xffffd804030e7836 */ /* 0x000fc80000000000 */
[----:B------:R-:W-:Y:S01]  /*04e0*/  IMAD.WIDE R14, R14, 0x4, R76 ;  /* 0x000000040e0e7825 */ /* 0x000fe200078e024c */
[----:B--2---:R-:W-:Y:S02]  /*04f0*/  SEL R25, R19, 0xff800000, P1 ;  /* 0xff80000013197807 */ /* 0x004fe40000800000 */
[----:B------:R-:W-:Y:S02]  /*0500*/  SEL R24, R18, 0xff800000, P1 ;  /* 0xff80000012187807 */ /* 0x000fe40000800000 */
[----:B------:R-:W-:Y:S02]  /*0510*/  CS2R R18, SRZ ;  /* 0x0000000000127805 */ /* 0x000fe4000001ff00 */
[----:B------:R-:W-:Y:S02]  /*0520*/  SEL R27, R17, 0xff800000, P1 ;  /* 0xff800000111b7807 */ /* 0x000fe40000800000 */
[----:B------:R-:W-:Y:S02]  /*0530*/  SEL R26, R16, 0xff800000, P1 ;  /* 0xff800000101a7807 */ /* 0x000fe40000800000 */
[----:B------:R-:W-:-:S02]  /*0540*/  CS2R R16, SRZ ;  /* 0x0000000000107805 */ /* 0x000fc4000001ff00 */
[-C--:B------:R-:W-:Y:S02]  /*0550*/  FSETP.NAN.AND P5, PT, R25, R25.reuse, PT ;  /* 0x000000191900720b */ /* 0x080fe40003fa8000 */
[----:B------:R-:W-:Y:S02]  /*0560*/  FSETP.GEU.AND P6, PT, R2, R25, PT ;  /* 0x000000190200720b */ /* 0x000fe40003fce000 */
[----:B------:R-:W2:Y:S02]  /*0570*/  @P3 LDG.E.EL.128 R16, desc[UR6][R14.64] ;  /* 0x000000060e103981 */ /* 0x000ea4000c2e1d00 */
[----:B------:R-:W-:-:S07]  /*0580*/  P2R R4, PR, RZ, 0x40 ;  /* 0x00000040ff047803 */ /* 0x000fce0000000000 */
[----:B------:R-:W-:Y:S02]  /*0590*/  @!P5 SEL R25, R25, R2, !P6 ;  /* 0x000000021919d207 */ /* 0x000fe40007000000 */
[-C--:B------:R-:W-:Y:S02]  /*05a0*/  FSETP.NAN.AND P5, PT, R24, R24.reuse, PT ;  /* 0x000000181800720b */ /* 0x080fe40003fa8000 */
[----:B------:R-:W-:-:S04]  /*05b0*/  FSETP.GEU.AND P6, PT, R13, R24, PT ;  /* 0x000000180d00720b */ /* 0x000fc80003fce000 */
[----:B------:R-:W-:-:S07]  /*05c0*/  P2R R12, PR, RZ, 0x40 ;  /* 0x00000040ff0c7803 */ /* 0x000fce0000000000 */
[----:B------:R-:W-:Y:S02]  /*05d0*/  @!P5 SEL R24, R24, R13, !P6 ;  /* 0x0000000d1818d207 */ /* 0x000fe40007000000 */
[-C--:B------:R-:W-:Y:S02]  /*05e0*/  FSETP.NAN.AND P5, PT, R27, R27.reuse, PT ;  /* 0x0000001b1b00720b */ /* 0x080fe40003fa8000 */
[----:B------:R-:W-:Y:S01]  /*05f0*/  FSETP.GEU.AND P6, PT, R0, R27, PT ;  /* 0x0000001b0000720b */ /* 0x000fe20003fce000 */
[----:B------:R-:W-:-:S03]  /*0600*/  VIADD R20, R3, 0xffffdc04 ;  /* 0xffffdc0403147836 */ /* 0x000fc60000000000 */
[----:B------:R-:W-:-:S07]  /*0610*/  P2R R13, PR, RZ, 0x40 ;  /* 0x00000040ff0d7803 */ /* 0x000fce0000000000 */
[----:B------:R-:W-:Y:S02]  /*0620*/  @!P5 SEL R27, R27, R0, !P6 ;  /* 0x000000001b1bd207 */ /* 0x000fe40007000000 */
[-C--:B------:R-:W-:Y:S02]  /*0630*/  FSETP.NAN.AND P5, PT, R26, R26.reuse, PT ;  /* 0x0000001a1a00720b */ /* 0x080fe40003fa8000 */
[----:B------:R-:W-:-:S04]  /*0640*/  FSETP.GEU.AND P6, PT, R21, R26, PT ;  /* 0x0000001a1500720b */ /* 0x000fc80003fce000 */
[----:B------:R-:W-:-:S07]  /*0650*/  P2R R10, PR, RZ, 0x40 ;  /* 0x00000040ff0a7803 */ /* 0x000fce0000000000 */
[----:B------:R-:W-:Y:S01]  /*0660*/  @!P5 SEL R26, R26, R21, !P6 ;  /* 0x000000151a1ad207 */ /* 0x000fe20007000000 */
[----:B------:R-:W-:Y:S01]  /*0670*/  IMAD.WIDE R20, R20, 0x4, R76 ;  /* 0x0000000414147825 */ /* 0x000fe200078e024c */
[----:B--2---:R-:W-:Y:S02]  /*0680*/  SEL R23, R16, 0xff800000, P3 ;  /* 0xff80000010177807 */ /* 0x004fe40001800000 */
[----:B------:R-:W-:Y:S02]  /*0690*/  SEL R2, R17, 0xff800000, P3 ;  /* 0xff80000011027807 */ /* 0x000fe40001800000 */
[----:B------:R-:W-:Y:S02]  /*06a0*/  CS2R R16, SRZ ;  /* 0x0000000000107805 */ /* 0x000fe4000001ff00 */
[----:B------:R-:W-:Y:S02]  /*06b0*/  SEL R29, R18, 0xff800000, P3 ;  /* 0xff800000121d7807 */ /* 0x000fe40001800000 */
[----:B------:R-:W-:-:S02]  /*06c0*/  SEL R22, R19, 0xff800000, P3 ;  /* 0xff80000013167807 */ /* 0x000fc40001800000 */
[----:B------:R-:W-:-:S06]  /*06d0*/  CS2R R18, SRZ ;  /* 0x0000000000127805 */ /* 0x000fcc000001ff00 */
[----:B------:R0:W2:Y:S01]  /*06e0*/  @P2 LDG.E.EL.128 R16, desc[UR6][R20.64] ;  /* 0x0000000614102981 */ /* 0x0000a2000c2e1d00 */
[----:B------:R-:W-:-:S04]  /*06f0*/  VIADD R14, R3, 0xffffe004 ;  /* 0xffffe004030e7836 */ /* 0x000fc80000000000 */
[----:B------:R-:W-:Y:S01]  /*0700*/  IMAD.WIDE R14, R14, 0x4, R76 ;  /* 0x000000040e0e7825 */ /* 0x000fe200078e024c */
[----:B0-----:R-:W-:Y:S02]  /*0710*/  CS2R R20, SRZ ;  /* 0x0000000000147805 */ /* 0x001fe4000001ff00 */
[----:B--2---:R-:W-:Y:S02]  /*0720*/  SEL R28, R16, 0xff800000, P2 ;  /* 0xff800000101c7807 */ /* 0x004fe40001000000 */
[----:B------:R-:W-:Y:S02]  /*0730*/  SEL R11, R17, 0xff800000, P2 ;  /* 0xff800000110b7807 */ /* 0x000fe40001000000 */
[----:B------:R-:W-:Y:S02]  /*0740*/  FSETP.GT.AND P6, PT, R28, R23, PT ;  /* 0x000000171c00720b */ /* 0x000fe40003fc4000 */
[----:B------:R-:W-:Y:S02]  /*0750*/  FSETP.GT.AND P3, PT, R11, R2, PT ;  /* 0x000000020b00720b */ /* 0x000fe40003f64000 */
[----:B------:R-:W-:-:S02]  /*0760*/  SEL R18, R18, 0xff800000, P2 ;  /* 0xff80000012127807 */ /* 0x000fc40001000000 */
[----:B------:R-:W-:Y:S02]  /*0770*/  SEL R19, R19, 0xff800000, P2 ;  /* 0xff80000013137807 */ /* 0x000fe40001000000 */
[----:B------:R-:W-:-:S05]  /*0780*/  FSETP.NAN.AND P2, PT, R28, R28, PT ;  /* 0x0000001c1c00720b */ /* 0x000fca0003f48000 */
[----:B------:R-:W-:Y:S02]  /*0790*/  @!P6 SEL R28, R28, R23, P2 ;  /* 0x000000171c1ce207 */ /* 0x000fe40001000000 */
[C---:B------:R-:W-:Y:S02]  /*07a0*/  FSETP.NAN.AND P2, PT, R11.reuse, R11, PT ;  /* 0x0000000b0b00720b */ /* 0x040fe40003f48000 */
[----:B------:R-:W-:Y:S02]  /*07b0*/  P2R R0, PR, RZ, 0x8 ;  /* 0x00000008ff007803 */ /* 0x000fe40000000000 */
[----:B------:R-:W-:Y:S02]  /*07c0*/  @!P3 SEL R11, R11, R2, P2 ;  /* 0x000000020b0bb207 */ /* 0x000fe40001000000 */
[C---:B------:R-:W-:Y:S02]  /*07d0*/  FSETP.GT.AND P3, PT, R18.reuse, R29, PT ;  /* 0x0000001d1200720b */ /* 0x040fe40003f64000 */
[----:B------:R-:W-:-:S02]  /*07e0*/  FSETP.NAN.AND P2, PT, R18, R18, PT ;  /* 0x000000121200720b */ /* 0x000fc40003f48000 */
[----:B------:R-:W-:-:S09]  /*07f0*/  P2R R2, PR, RZ, 0x8 ;  /* 0x00000008ff027803 */ /* 0x000fd20000000000 */
[----:B------:R-:W-:Y:S02]  /*0800*/  @!P3 SEL R18, R18, R29, P2 ;  /* 0x0000001d1212b207 */ /* 0x000fe40001000000 */
[C---:B------:R-:W-:Y:S02]  /*0810*/  FSETP.GT.AND P3, PT, R19.reuse, R22, PT ;  /* 0x000000161300720b */ /* 0x040fe40003f64000 */
[----:B------:R-:W-:-:S11]  /*0820*/  FSETP.NAN.AND P2, PT, R19, R19, PT ;  /* 0x000000131300720b */ /* 0x000fd60003f48000 */
[----:B------:R-:W-:Y:S02]  /*0830*/  @!P3 SEL R19, R19, R22, P2 ;  /* 0x000000161313b207 */ /* 0x000fe40001000000 */
[----:B------:R-:W-:-:S06]  /*0840*/  CS2R R22, SRZ ;  /* 0x0000000000167805 */ /* 0x000fcc000001ff00 */
[----:B------:R-:W2:Y:S01]  /*0850*/  @P1 LDG.E.EL.128 R20, desc[UR6][R14.64] ;  /* 0x000000060e141981 */ /* 0x000ea2000c2e1d00 */
[----:B------:R-:W-:Y:S02]  /*0860*/  P2R R17, PR, RZ, 0x8 ;  /* 0x00000008ff117803 */ /* 0x000fe40000000000 */
[----:B--2---:R-:W-:Y:S02]  /*0870*/  SEL R34, R23, 0xff800000, P1 ;  /* 0xff80000017227807 */ /* 0x004fe40000800000 */
[----:B------:R-:W-:Y:S02]  /*0880*/  SEL R29, R20, 0xff800000, P1 ;  /* 0xff800000141d7807 */ /* 0x000fe40000800000 */
[----:B------:R-:W-:Y:S02]  /*0890*/  SEL R30, R21, 0xff800000, P1 ;  /* 0xff800000151e7807 */ /* 0x000fe40000800000 */
[----:B------:R-:W-:Y:S02]  /*08a0*/  SEL R31, R22, 0xff800000, P1 ;  /* 0xff800000161f7807 */ /* 0x000fe40000800000 */
[----:B------:R-:W-:-:S02]  /*08b0*/  FSETP.NAN.AND P1, PT, R34, R34, PT ;  /* 0x000000222200720b */ /* 0x000fc40003f28000 */
[----:B------:R-:W-:-:S11]  /*08c0*/  FSETP.GEU.AND P3, PT, R19, R34, PT ;  /* 0x000000221300720b */ /* 0x000fd60003f6e000 */
[----:B------:R-:W-:Y:S02]  /*08d0*/  @!P1 SEL R34, R34, R19, !P3 ;  /* 0x0000001322229207 */ /* 0x000fe40005800000 */
[-C--:B------:R-:W-:Y:S02]  /*08e0*/  FSETP.NAN.AND P1, PT, R31, R31.reuse, PT ;  /* 0x0000001f1f00720b */ /* 0x080fe40003f28000 */
[----:B------:R-:W-:-:S11]  /*08f0*/  FSETP.GEU.AND P2, PT, R18, R31, PT ;  /* 0x0000001f1200720b */ /* 0x000fd60003f4e000 */
[----:B------:R-:W-:Y:S02]  /*0900*/  @!P1 SEL R31, R31, R18, !P2 ;  /* 0x000000121f1f9207 */ /* 0x000fe40005000000 */
[-C--:B------:R-:W-:Y:S02]  /*0910*/  FSETP.NAN.AND P1, PT, R30, R30.reuse, PT ;  /* 0x0000001e1e00720b */ /* 0x080fe40003f28000 */
[----:B------:R-:W-:Y:S02]  /*0920*/  P2R R15, PR, RZ, 0x4 ;  /* 0x00000004ff0f7803 */ /* 0x000fe40000000000 */
[----:B------:R-:W-:-:S09]  /*0930*/  FSETP.GEU.AND P2, PT, R11, R30, PT ;  /* 0x0000001e0b00720b */ /* 0x000fd20003f4e000 */
[----:B------:R-:W-:Y:S02]  /*0940*/  @!P1 SEL R30, R30, R11, !P2 ;  /* 0x0000000b1e1e9207 */ /* 0x000fe40005000000 */
[-C--:B------:R-:W-:Y:S02]  /*0950*/  FSETP.NAN.AND P1, PT, R29, R29.reuse, PT ;  /* 0x0000001d1d00720b */ /* 0x080fe40003f28000 */
[----:B------:R-:W-:Y:S02]  /*0960*/  P2R R14, PR, RZ, 0x4 ;  /* 0x00000004ff0e7803 */ /* 0x000fe40000000000 */
[----:B------:R-:W-:Y:S02]  /*0970*/  P2R R16, PR, RZ, 0x8 ;  /* 0x00000008ff107803 */ /* 0x000fe40000000000 */
[----:B------:R-:W-:Y:S02]  /*0980*/  FSETP.GEU.AND P2, PT, R28, R29, PT ;  /* 0x0000001d1c00720b */ /* 0x000fe40003f4e000 */
[----:B------:R-:W-:-:S05]  /*0990*/  ISETP.GT.AND P3, PT, R47, -0x1, PT ;  /* 0xffffffff2f00780c */ /* 0x000fca0003f64270 */
[----:B------:R-:W-:Y:S02]  /*09a0*/  @!P1 SEL R29, R29, R28, !P2 ;  /* 0x0000001c1d1d9207 */ /* 0x000fe40005000000 */
[----:B------:R-:W-:-:S04]  /*09b0*/  ISETP.GT.AND P1, PT, R32, RZ, P3 ;  /* 0x000000ff2000720c */ /* 0x000fc80001f24270 */
[----:B------:R-:W-:Y:S01]  /*09c0*/  PLOP3.LUT P1, PT, P0, P1, PT, 0x80, 0x0 ;  /* 0x000000000000781c */ /* 0x000fe20000723070 */
[----:B------:R-:W-:Y:S01]  /*09d0*/  VIADD R18, R3, 0xfffffc00 ;  /* 0xfffffc0003127836 */ /* 0x000fe20000000000 */
[----:B------:R-:W-:Y:S02]  /*09e0*/  CS2R R20, SRZ ;  /* 0x0000000000147805 */ /* 0x000fe4000001ff00 */
[----:B------:R-:W-:Y:S01]  /*09f0*/  CS2R R22, SRZ ;  /* 0x0000000000167805 */ /* 0x000fe2000001ff00 */
[----:B------:R-:W-:-:S08]  /*0a00*/  IMAD.WIDE R18, R18, 0x4, R76 ;  /* 0x0000000412127825 */ /* 0x000fd000078e024c */
[----:B------:R-:W2:Y:S01]  /*0a10*/  @P1 LDG.E.EL.128 R20, desc[UR6][R18.64] ;  /* 0x0000000612141981 */ /* 0x000ea2000c2e1d00 */
[----:B------:R-:W-:Y:S02]  /*0a20*/  P2R R11, PR, RZ, 0x4 ;  /* 0x00000004ff0b7803 */ /* 0x000fe40000000000 */
[----:B--2---:R-:W-:-:S04]  /*0a30*/  SEL R36, R23, 0xff800000, P1 ;  /* 0xff80000017247807 */ /* 0x004fc80000800000 */
[-C--:B------:R-:W-:Y:S02]  /*0a40*/  FSETP.NAN.AND P2, PT, R36, R36.reuse, PT ;  /* 0x000000242400720b */ /* 0x080fe40003f48000 */
[----:B------:R-:W-:Y:S02]  /*0a50*/  FSETP.GEU.AND P5, PT, R25, R36, PT ;  /* 0x000000241900720b */ /* 0x000fe40003fae000 */
[----:B------:R-:W-:-:S09]  /*0a60*/  SEL R39, R22, 0xff800000, P1 ;  /* 0xff80000016277807 */ /* 0x000fd20000800000 */
[----:B------:R-:W-:Y:S02]  /*0a70*/  @!P2 SEL R36, R36, R25, !P5 ;  /* 0x000000192424a207 */ /* 0x000fe40006800000 */
[-C--:B------:R-:W-:Y:S02]  /*0a80*/  FSETP.NAN.AND P2, PT, R39, R39.reuse, PT ;  /* 0x000000272700720b */ /* 0x080fe40003f48000 */
[----:B------:R-:W-:Y:S02]  /*0a90*/  P2R R18, PR, RZ, 0x20 ;  /* 0x00000020ff127803 */ /* 0x000fe40000000000 */
[----:B------:R-:W-:Y:S02]  /*0aa0*/  FSETP.GEU.AND P5, PT, R24, R39, PT ;  /* 0x000000271800720b */ /* 0x000fe40003fae000 */
[----:B------:R-:W-:Y:S02]  /*0ab0*/  CS2R R22, SRZ ;  /* 0x0000000000167805 */ /* 0x000fe4000001ff00 */
[----:B------:R-:W-:-:S02]  /*0ac0*/  SEL R35, R21, 0xff800000, P1 ;  /* 0xff80000015237807 */ /* 0x000fc40000800000 */
[----:B------:R-:W-:Y:S02]  /*0ad0*/  SEL R33, R20, 0xff800000, P1 ;  /* 0xff80000014217807 */ /* 0x000fe40000800000 */
[----:B------:R-:W-:Y:S02]  /*0ae0*/  CS2R R20, SRZ ;  /* 0x0000000000147805 */ /* 0x000fe4000001ff00 */
[----:B------:R-:W-:Y:S01]  /*0af0*/  @!P2 SEL R39, R39, R24, !P5 ;  /* 0x000000182727a207 */ /* 0x000fe20006800000 */
[----:B------:R-:W-:-:S04]  /*0b00*/  VIADD R24, R3, 0xfffffc04 ;  /* 0xfffffc0403187836 */ /* 0x000fc80000000000 */
[----:B------:R-:W-:-:S05]  /*0b10*/  IMAD.WIDE R24, R24, 0x4, R76 ;  /* 0x0000000418187825 */ /* 0x000fca00078e024c */
[----:B------:R-:W2:Y:S01]  /*0b20*/  @P1 LDG.E.EL.128 R20, desc[UR6][R24.64] ;  /* 0x0000000618141981 */ /* 0x000ea2000c2e1d00 */
[-C--:B------:R-:W-:Y:S02]  /*0b30*/  FSETP.NAN.AND P2, PT, R35, R35.reuse, PT ;  /* 0x000000232300720b */ /* 0x080fe40003f48000 */
[----:B------:R-:W-:Y:S02]  /*0b40*/  P2R R74, PR, RZ, 0x20 ;  /* 0x00000020ff4a7803 */ /* 0x000fe40000000000 */
[----:B------:R-:W-:-:S09]  /*0b50*/  FSETP.GEU.AND P5, PT, R27, R35, PT ;  /* 0x000000231b00720b */ /* 0x000fd20003fae000 */
[----:B------:R-:W-:Y:S02]  /*0b60*/  @!P2 SEL R35, R35, R27, !P5 ;  /* 0x0000001b2323a207 */ /* 0x000fe40006800000 */
[-C--:B------:R-:W-:Y:S02]  /*0b70*/  FSETP.NAN.AND P2, PT, R33, R33.reuse, PT ;  /* 0x000000212100720b */ /* 0x080fe40003f48000 */
[----:B------:R-:W-:Y:S02]  /*0b80*/  P2R R72, PR, RZ, 0x20 ;  /* 0x00000020ff487803 */ /* 0x000fe40000000000 */
[----:B------:R-:W-:-:S04]  /*0b90*/  FSETP.GEU.AND P5, PT, R26, R33, PT ;  /* 0x000000211a00720b */ /* 0x000fc80003fae000 */
[----:B------:R-:W-:-:S05]  /*0ba0*/  P2R R19, PR, RZ, 0x20 ;  /* 0x00000020ff137803 */ /* 0x000fca0000000000 */
[----:B------:R-:W-:Y:S02]  /*0bb0*/  @!P2 SEL R33, R33, R26, !P5 ;  /* 0x0000001a2121a207 */ /* 0x000fe40006800000 */
        /* <DEDUP_REMOVED lines=16> */
[----:B------:R-:W-:Y:S02]  /*0cc0*/  FSETP.GEU.AND P2, PT, R34, R43, PT ;  /* 0x0000002b2200720b */ /* 0x000fe40003f4e000 */
[----:B------:R-:W-:-:S07]  /*0cd0*/  LOP3.LUT R30, R47, R32, RZ, 0xfc, !PT ;  /* 0x000000202f1e7212 */ /* 0x000fce00078efcff */
[----:B------:R-:W-:Y:S02]  /*0ce0*/  @!P1 SEL R43, R43, R34, !P2 ;  /* 0x000000222b2b9207 */ /* 0x000fe40005000000 */
[----:B------:R-:W-:Y:S02]  /*0cf0*/  ISETP.GT.AND P1, PT, R30, -0x1, P0 ;  /* 0xffffffff1e00780c */ /* 0x000fe40000724270 */
[----:B------:R-:W-:Y:S02]  /*0d00*/  CS2R R20, SRZ ;  /* 0x0000000000147805 */ /* 0x000fe4000001ff00 */
[----:B------:R-:W-:Y:S01]  /*0d10*/  CS2R R22, SRZ ;  /* 0x0000000000167805 */ /* 0x000fe2000001ff00 */
[----:B------:R-:W-:-:S08]  /*0d20*/  IMAD.WIDE R28, R3, 0x4, R76 ;  /* 0x00000004031c7825 */ /* 0x000fd000078e024c */
[----:B------:R-:W2:Y:S01]  /*0d30*/  @P1 LDG.E.EL.128 R20, desc[UR6][R28.64] ;  /* 0x000000061c141981 */ /* 0x000ea2000c2e1d00 */
[----:B------:R-:W-:Y:S02]  /*0d40*/  P2R R25, PR, RZ, 0x4 ;  /* 0x00000004ff197803 */ /* 0x000fe40000000000 */
[----:B------:R-:W-:Y:S01]  /*0d50*/  P2R R27, PR, RZ, 0x20 ;  /* 0x00000020ff1b7803 */ /* 0x000fe20000000000 */
[----:B------:R-:W-:Y:S01]  /*0d60*/  VIADD R34, R3, 0x4 ;  /* 0x0000000403227836 */ /* 0x000fe20000000000 */
        /* <DEDUP_REMOVED lines=40> */
[----:B------:R-:W-:-:S09]  /*0ff0*/  FSETP.GEU.AND P2, PT, R37, R44, PT ;  /* 0x0000002c2500720b */ /* 0x000fd20003f4e000 */
[----:B------:R-:W-:Y:S02]  /*1000*/  @!P1 SEL R44, R44, R37, !P2 ;  /* 0x000000252c2c9207 */ /* 0x000fe40005000000 */
[----:B------:R-:W-:-:S04]  /*1010*/  ISETP.GT.AND P1, PT, R47, -0x1, P4 ;  /* 0xffffffff2f00780c */ /* 0x000fc80002724270 */
[----:B------:R-:W-:Y:S01]  /*1020*/  PLOP3.LUT P1, PT, P0, P1, PT, 0x80, 0x0 ;  /* 0x000000000000781c */ /* 0x000fe20000723070 */
[----:B------:R-:W-:Y:S01]  /*1030*/  VIADD R38, R3, 0x400 ;  /* 0x0000040003267836 */ /* 0x000fe20000000000 */
[----:B------:R-:W-:Y:S02]  /*1040*/  CS2R R20, SRZ ;  /* 0x0000000000147805 */ /* 0x000fe4000001ff00 */
[----:B------:R-:W-:Y:S01]  /*1050*/  CS2R R22, SRZ ;  /* 0x0000000000167805 */ /* 0x000fe2000001ff00 */
[----:B------:R-:W-:-:S08]  /*1060*/  IMAD.WIDE R38, R38, 0x4, R76 ;  /* 0x0000000426267825 */ /* 0x000fd000078e024c */
[----:B------:R-:W2:Y:S01]  /*1070*/  @P1 LDG.E.EL.128 R20, desc[UR6][R38.64] ;  /* 0x0000000626141981 */ /* 0x000ea2000c2e1d00 */
[----:B------:R-:W-:Y:S02]  /*1080*/  P2R R36, PR, RZ, 0x4 ;  /* 0x00000004ff247803 */ /* 0x000fe40000000000 */
        /* <DEDUP_REMOVED lines=9> */
[----:B------:R-:W-:-:S07]  /*1120*/  SEL R49, R21, 0xff800000, P1 ;  /* 0xff80000015317807 */ /* 0x000fce0000800000 */
        /* <DEDUP_REMOVED lines=9> */
[----:B------:R-:W-:Y:S02]  /*11c0*/  CS2R R20, SRZ ;  /* 0x0000000000147805 */ /* 0x000fe4000001ff00 */
[----:B------:R-:W-:-:S05]  /*11d0*/  CS2R R22, SRZ ;  /* 0x0000000000167805 */ /* 0x000fca000001ff00 */
[----:B------:R-:W-:Y:S01]  /*11e0*/  @!P2 SEL R48, R48, R40, !P5 ;  /* 0x000000283030a207 */ /* 0x000fe20006800000 */
[----:B------:R-:W-:-:S04]  /*11f0*/  VIADD R40, R3, 0x404 ;  /* 0x0000040403287836 */ /* 0x000fc80000000000 */
[----:B------:R-:W-:-:S05]  /*1200*/  IMAD.WIDE R40, R40, 0x4, R76 ;  /* 0x0000000428287825 */ /* 0x000fca00078e024c */
[----:B------:R0:W2:Y:S01]  /*1210*/  @P1 LDG.E.EL.128 R20, desc[UR6][R40.64] ;  /* 0x0000000628141981 */ /* 0x0000a2000c2e1d00 */
[----:B------:R-:W-:Y:S02]  /*1220*/  P2R R42, PR, RZ, 0x20 ;  /* 0x00000020ff2a7803 */ /* 0x000fe40000000000 */
[----:B------:R-:W-:-:S04]  /*1230*/  LEA R47, R47, 0x1, 0x1 ;  /* 0x000000012f2f7811 */ /* 0x000fc800078e08ff */
[----:B------:R-:W-:Y:S01]  /*1240*/  ISETP.LT.AND P3, PT, R47, 0x9, P3 ;  /* 0x000000092f00780c */ /* 0x000fe20001f61270 */
[----:B0-----:R-:W-:-:S04]  /*1250*/  VIADD R40, R3, 0x2000 ;  /* 0x0000200003287836 */ /* 0x001fc80000000000 */
[----:B------:R-:W-:Y:S01]  /*1260*/  IMAD.WIDE R40, R40, 0x4, R76 ;  /* 0x0000000428287825 */ /* 0x000fe200078e024c */
[----:B--2---:R-:W-:Y:S02]  /*1270*/  SEL R55, R20, 0xff800000, P1 ;  /* 0xff80000014377807 */ /* 0x004fe40000800000 */
[----:B------:R-:W-:Y:S02]  /*1280*/  SEL R54, R21, 0xff800000, P1 ;  /* 0xff80000015367807 */ /* 0x000fe40000800000 */
[----:B------:R-:W-:Y:S02]  /*1290*/  SEL R53, R22, 0xff800000, P1 ;  /* 0xff80000016357807 */ /* 0x000fe40000800000 */
[----:B------:R-:W-:Y:S02]  /*12a0*/  SEL R52, R23, 0xff800000, P1 ;  /* 0xff80000017347807 */ /* 0x000fe40000800000 */
[-C--:B------:R-:W-:Y:S02]  /*12b0*/  FSETP.NAN.AND P1, PT, R55, R55.reuse, PT ;  /* 0x000000373700720b */ /* 0x080fe40003f28000 */
        /* <DEDUP_REMOVED lines=13> */
[----:B------:R-:W-:-:S04]  /*1390*/  ISETP.GT.AND P1, PT, R32, RZ, P3 ;  /* 0x000000ff2000720c */ /* 0x000fc80001f24270 */
[----:B------:R-:W-:Y:S02]  /*13a0*/  PLOP3.LUT P1, PT, P0, P1, PT, 0x80, 0x0 ;  /* 0x000000000000781c */ /* 0x000fe40000723070 */
[----:B------:R-:W-:Y:S02]  /*13b0*/  CS2R R20, SRZ ;  /* 0x0000000000147805 */ /* 0x000fe4000001ff00 */
[----:B------:R-:W-:-:S09]  /*13c0*/  CS2R R22, SRZ ;  /* 0x0000000000167805 */ /* 0x000fd2000001ff00 */
[----:B------:R0:W2:Y:S02]  /*13d0*/  @P1 LDG.E.EL.128 R20, desc[UR6][R40.64] ;  /* 0x0000000628141981 */ /* 0x0000a4000c2e1d00 */
[----:B0-----:R-:W-:-:S04]  /*13e0*/  VIADD R40, R3, 0x2004 ;  /* 0x0000200403287836 */ /* 0x001fc80000000000 */
[----:B------:R-:W-:Y:S01]  /*13f0*/  IMAD.WIDE R40, R40, 0x4, R76 ;  /* 0x0000000428287825 */ /* 0x000fe200078e024c */
[----:B------:R-:W-:Y:S02]  /*1400*/  P2R R46, PR, RZ, 0x4 ;  /* 0x00000004ff2e7803 */ /* 0x000fe40000000000 */
[----:B------:R-:W-:Y:S02]  /*1410*/  P2R R43, PR, RZ, 0x20 ;  /* 0x00000020ff2b7803 */ /* 0x000fe40000000000 */
[----:B--2---:R-:W-:Y:S02]  /*1420*/  SEL R63, R20, 0xff800000, P1 ;  /* 0xff800000143f7807 */ /* 0x004fe40000800000 */
[----:B------:R-:W-:Y:S02]  /*1430*/  SEL R58, R21, 0xff800000, P1 ;  /* 0xff800000153a7807 */ /* 0x000fe40000800000 */
[----:B------:R-:W-:Y:S02]  /*1440*/  CS2R R20, SRZ ;  /* 0x0000000000147805 */ /* 0x000fe4000001ff00 */
[----:B------:R-:W-:-:S02]  /*1450*/  SEL R56, R22, 0xff800000, P1 ;  /* 0xff80000016387807 */ /* 0x000fc40000800000 */
[----:B------:R-:W-:Y:S02]  /*1460*/  SEL R61, R23, 0xff800000, P1 ;  /* 0xff800000173d7807 */ /* 0x000fe40000800000 */
[----:B------:R-:W-:-:S06]  /*1470*/  CS2R R22, SRZ ;  /* 0x0000000000167805 */ /* 0x000fcc000001ff00 */
[----:B------:R0:W2:Y:S01]  /*1480*/  @P1 LDG.E.EL.128 R20, desc[UR6][R40.64] ;  /* 0x0000000628141981 */ /* 0x0000a2000c2e1d00 */
        /* <DEDUP_REMOVED lines=15> */
[----:B------:R-:W-:Y:S01]  /*1580*/  P2R R50, PR, RZ, 0x20 ;  /* 0x00000020ff327803 */ /* 0x000fe20000000000 */
        /* <DEDUP_REMOVED lines=21> */
[----:B------:R-:W-:Y:S02]  /*16e0*/  PLOP3.LUT P1, PT, P0, P1, PT, 0x80, 0x0 ;  /* 0x000000000000781c */ /* 0x000fe40000723070 */
[----:B------:R-:W-:Y:S02]  /*16f0*/  CS2R R20, SRZ ;  /* 0x0000000000147805 */ /* 0x000fe4000001ff00 */
[----:B------:R-:W-:-:S09]  /*1700*/  CS2R R22, SRZ ;  /* 0x0000000000167805 */ /* 0x000fd2000001ff00 */
[----:B------:R0:W2:Y:S01]  /*1710*/  @P1 LDG.E.EL.128 R20, desc[UR6][R40.64] ;  /* 0x0000000628141981 */ /* 0x0000a2000c2e1d00 */
[----:B------:R-:W-:Y:S02]  /*1720*/  P2R R54, PR, RZ, 0x4 ;  /* 0x00000004ff367803 */ /* 0x000fe40000000000 */
[----:B------:R-:W-:Y:S01]  /*1730*/  P2R R51, PR, RZ, 0x20 ;  /* 0x00000020ff337803 */ /* 0x000fe20000000000 */
[----:B0-----:R-:W-:-:S04]  /*1740*/  VIADD R40, R3, 0x2404 ;  /* 0x0000240403287836 */ /* 0x001fc80000000000 */
[----:B------:R-:W-:Y:S01]  /*1750*/  IMAD.WIDE R40, R40, 0x4, R76 ;  /* 0x0000000428287825 */ /* 0x000fe200078e024c */
[----:B--2---:R-:W-:-:S04]  /*1760*/  SEL R59, R23, 0xff800000, P1 ;  /* 0xff800000173b7807 */ /* 0x004fc80000800000 */
[-C--:B------:R-:W-:Y:S02]  /*1770*/  FSETP.NAN.AND P2, PT, R59, R59.reuse, PT ;  /* 0x0000003b3b00720b */ /* 0x080fe40003f48000 */
[----:B------:R-:W-:Y:S02]  /*1780*/  FSETP.GEU.AND P5, PT, R61, R59, PT ;  /* 0x0000003b3d00720b */ /* 0x000fe40003fae000 */
[----:B------:R-:W-:Y:S02]  /*1790*/  SEL R64, R21, 0xff800000, P1 ;  /* 0xff80000015407807 */ /* 0x000fe40000800000 */
[----:B------:R-:W-:Y:S02]  /*17a0*/  SEL R67, R20, 0xff800000, P1 ;  /* 0xff80000014437807 */ /* 0x000fe40000800000 */
[----:B------:R-:W-:-:S05]  /*17b0*/  CS2R R20, SRZ ;  /* 0x0000000000147805 */ /* 0x000fca000001ff00 */
[----:B------:R-:W-:Y:S02]  /*17c0*/  @!P2 SEL R59, R59, R61, !P5 ;  /* 0x0000003d3b3ba207 */ /* 0x000fe40006800000 */
[----:B------:R-:W-:Y:S02]  /*17d0*/  SEL R61, R22, 0xff800000, P1 ;  /* 0xff800000163d7807 */ /* 0x000fe40000800000 */
[----:B------:R-:W-:-:S06]  /*17e0*/  CS2R R22, SRZ ;  /* 0x0000000000167805 */ /* 0x000fcc000001ff00 */
[----:B------:R0:W2:Y:S01]  /*17f0*/  @P1 LDG.E.EL.128 R20, desc[UR6][R40.64] ;  /* 0x0000000628141981 */ /* 0x0000a2000c2e1d00 */
        /* <DEDUP_REMOVED lines=10> */
[----:B------:R-:W-:Y:S02]  /*18a0*/  PLOP3.LUT P3, PT, P0, P4, P3, 0x80, 0x0 ;  /* 0x000000000000781c */ /* 0x000fe40000769030 */
[----:B------:R-:W-:Y:S01]  /*18b0*/  FSETP.GEU.AND P5, PT, R63, R67, PT ;  /* 0x000000433f00720b */ /* 0x000fe20003fae000 */
[----:B0-----:R-:W-:-:S06]  /*18c0*/  VIADD R40, R3, 0x2800 ;  /* 0x0000280003287836 */ /* 0x001fcc0000000000 */
[----:B------:R-:W-:Y:S01]  /*18d0*/  @!P2 SEL R67, R67, R63, !P5 ;  /* 0x0000003f4343a207 */ /* 0x000fe20006800000 */
[----:B------:R-:W-:Y:S01]  /*18e0*/  IMAD.WIDE R40, R40, 0x4, R76 ;  /* 0x0000000428287825 */ /* 0x000fe200078e024c */
[----:B--2---:R-:W-:Y:S02]  /*18f0*/  SEL R66, R21, 0xff800000, P1 ;  /* 0xff80000015427807 */ /* 0x004fe40000800000 */
[----:B------:R-:W-:Y:S02]  /*1900*/  SEL R68, R22, 0xff800000, P1 ;  /* 0xff80000016447807 */ /* 0x000fe40000800000 */
[----:B------:R-:W-:Y:S02]  /*1910*/  SEL R69, R23, 0xff800000, P1 ;  /* 0xff80000017457807 */ /* 0x000fe40000800000 */
[----:B------:R-:W-:Y:S02]  /*1920*/  CS2R R22, SRZ ;  /* 0x0000000000167805 */ /* 0x000fe4000001ff00 */
[----:B------:R-:W-:-:S02]  /*1930*/  SEL R63, R20, 0xff800000, P1 ;  /* 0xff800000143f7807 */ /* 0x000fc40000800000 */
[----:B------:R-:W-:Y:S02]  /*1940*/  CS2R R20, SRZ ;  /* 0x0000000000147805 */ /* 0x000fe4000001ff00 */
[----:B------:R-:W-:Y:S02]  /*1950*/  P2R R58, PR, RZ, 0x20 ;  /* 0x00000020ff3a7803 */ /* 0x000fe40000000000 */
[----:B------:R-:W-:Y:S01]  /*1960*/  P2R R6, PR, RZ, 0x40 ;  /* 0x00000040ff067803 */ /* 0x000fe20000000000 */
[----:B------:R-:W-:Y:S01]  /*1970*/  VIADD R3, R3, 0x2804 ;  /* 0x0000280403037836 */ /* 0x000fe20000000000 */
[----:B------:R-:W2:Y:S04]  /*1980*/  LDL.LU R77, [R1] ;  /* 0x00000000014d7983 */ /* 0x000ea80000300800 */
[----:B------:R-:W3:Y:S01]  /*1990*/  @P3 LDG.E.EL.128 R20, desc[UR6][R40.64] ;  /* 0x0000000628143981 */ /* 0x000ee2000c2e1d00 */
[----:B------:R-:W-:-:S02]  /*19a0*/  FSETP.NAN.AND P1, PT, R63, R63, PT ;  /* 0x0000003f3f00720b */ /* 0x000fc40003f28000 */
[----:B------:R-:W-:Y:S02]  /*19b0*/  FSETP.NAN.AND P5, PT, R66, R66, PT ;  /* 0x000000424200720b */ /* 0x000fe40003fa8000 */
[----:B------:R-:W-:Y:S02]  /*19c0*/  FSETP.GEU.AND P2, PT, R60, R63, PT ;  /* 0x0000003f3c00720b */ /* 0x000fe40003f4e000 */
[----:B------:R-:W-:-:S07]  /*19d0*/  FSETP.NAN.AND P4, PT, R69, R69, PT ;  /* 0x000000454500720b */ /* 0x000fce0003f88000 */
[----:B------:R-:W-:Y:S02]  /*19e0*/  @!P1 SEL R63, R63, R60, !P2 ;  /* 0x0000003c3f3f9207 */ /* 0x000fe40005000000 */
[----:B------:R-:W-:-:S04]  /*19f0*/  FSETP.GEU.AND P1, PT, R62, R66, PT ;  /* 0x000000423e00720b */ /* 0x000fc80003f2e000 */
[----:B------:R-:W-:Y:S02]  /*1a00*/  @!P5 SEL R66, R66, R62, !P1 ;  /* 0x0000003e4242d207 */ /* 0x000fe40004800000 */
[----:B------:R-:W-:Y:S02]  /*1a10*/  P2R R62, PR, RZ, 0x2 ;  /* 0x00000002ff3e7803 */ /* 0x000fe40000000000 */
[----:B------:R-:W-:Y:S02]  /*1a20*/  FSETP.GEU.AND P1, PT, R57, R69, PT ;  /* 0x000000453900720b */ /* 0x000fe40003f2e000 */
[----:B------:R-:W-:Y:S02]  /*1a30*/  FSETP.NAN.AND P5, PT, R68, R68, PT ;  /* 0x000000444400720b */ /* 0x000fe40003fa8000 */
[----:B------:R-:W-:Y:S02]  /*1a40*/  P2R R71, PR, RZ, 0x2 ;  /* 0x00000002ff477803 */ /* 0x000fe40000000000 */
[----:B------:R-:W-:-:S02]  /*1a50*/  @!P4 SEL R69, R69, R57, !P1 ;  /* 0x000000394545c207 */ /* 0x000fc40004800000 */
[----:B------:R-:W-:-:S04]  /*1a60*/  ISETP.NE.AND P1, PT, R26, RZ, PT ;  /* 0x000000ff1a00720c */ /* 0x000fc80003f25270 */
[----:B------:R-:W-:Y:S02]  /*1a70*/  P2R R26, PR, RZ, 0x2 ;  /* 0x00000002ff1a7803 */ /* 0x000fe40000000000 */
[----:B------:R-:W-:Y:S02]  /*1a80*/  ISETP.NE.AND P1, PT, R18, RZ, PT ;  /* 0x000000ff1200720c */ /* 0x000fe40003f25270 */
[----:B------:R-:W-:Y:S02]  /*1a90*/  FSETP.GEU.AND P6, PT, R65, R68, PT ;  /* 0x000000444100720b */ /* 0x000fe40003fce000 */
[----:B------:R-:W-:Y:S02]  /*1aa0*/  P2R R18, PR, RZ, 0x2 ;  /* 0x00000002ff127803 */ /* 0x000fe40000000000 */
[----:B------:R-:W-:Y:S02]  /*1ab0*/  ISETP.NE.AND P1, PT, R11, RZ, PT ;  /* 0x000000ff0b00720c */ /* 0x000fe40003f25270 */
[----:B------:R-:W-:-:S02]  /*1ac0*/  @!P5 SEL R68, R68, R65, !P6 ;  /* 0x000000414444d207 */ /* 0x000fc40007000000 */
[----:B------:R-:W-:Y:S02]  /*1ad0*/  P2R R11, PR, RZ, 0x2 ;  /* 0x00000002ff0b7803 */ /* 0x000fe40000000000 */
[----:B------:R-:W-:Y:S02]  /*1ae0*/  P2R R65, PR, RZ, 0x1 ;  /* 0x00000001ff417803 */ /* 0x000fe40000000000 */
[----:B------:R-:W-:-:S04]  /*1af0*/  ISETP.NE.AND P1, PT, R14, RZ, PT ;  /* 0x000000ff0e00720c */ /* 0x000fc80003f25270 */
        /* <DEDUP_REMOVED lines=11> */
[----:B------:R-:W-:Y:S02]  /*1bb0*/  ISETP.NE.AND P1, PT, R4, RZ, PT ;  /* 0x000000ff0400720c */ /* 0x000fe40003f25270 */
[----:B---3--:R-:W-:-:S04]  /*1bc0*/  SEL R20, R20, 0xff800000, P3 ;  /* 0xff80000014147807 */ /* 0x008fc80001800000 */
        /* <DEDUP_REMOVED lines=11> */
[----:B------:R-:W-:-:S09]  /*1c80*/  FSETP.GEU.AND P0, PT, R61, R22, PT ;  /* 0x000000163d00720b */ /* 0x000fd20003f0e000 */
[----:B------:R-:W-:Y:S02]  /*1c90*/  @!P4 SEL R22, R22, R61, !P0 ;  /* 0x0000003d1616c207 */ /* 0x000fe40004000000 */
        /* <DEDUP_REMOVED lines=10> */
[----:B------:R-:W0:Y:S02]  /*1d40*/  LDC.64 R6, c[0x0][0x210] ;  /* 0x00008400ff067b82 */ /* 0x000e240000000a00 */
[----:B------:R-:W-:Y:S02]  /*1d50*/  P2R R75, PR, RZ, 0x2 ;  /* 0x00000002ff4b7803 */ /* 0x000fe40000000000 */
[----:B------:R-:W-:-:S04]  /*1d60*/  ISETP.NE.AND P1, PT, R8, RZ, PT ;  /* 0x000000ff0800720c */ /* 0x000fc80003f25270 */
[----:B------:R-:W-:Y:S02]  /*1d70*/  P2R R8, PR, RZ, 0x2 ;  /* 0x00000002ff087803 */ /* 0x000fe40000000000 */
[----:B------:R-:W-:Y:S02]  /*1d80*/  ISETP.NE.AND P1, PT, R5, RZ, PT ;  /* 0x000000ff0500720c */ /* 0x000fe40003f25270 */
[----:B------:R-:W-:Y:S01]  /*1d90*/  CS2R R4, SRZ ;  /* 0x0000000000047805 */ /* 0x000fe2000001ff00 */
[----:B0-----:R-:W-:Y:S01]  /*1da0*/  IMAD.WIDE R2, R3, 0x4, R6 ;  /* 0x0000000403027825 */ /* 0x001fe200078e0206 */
[----:B------:R-:W-:-:S06]  /*1db0*/  CS2R R6, SRZ ;  /* 0x0000000000067805 */ /* 0x000fcc000001ff00 */
[----:B------:R-:W3:Y:S01]  /*1dc0*/  @P3 LDG.E.EL.128 R4, desc[UR6][R2.64] ;  /* 0x0000000602043981 */ /* 0x000ee2000c2e1d00 */
[----:B------:R-:W-:-:S04]  /*1dd0*/  SEL R23, R23, 0xff800000, P3 ;  /* 0xff80000017177807 */ /* 0x000fc80001800000 */
[-C--:B------:R-:W-:Y:S02]  /*1de0*/  FSETP.NAN.AND P4, PT, R23, R23.reuse, PT ;  /* 0x000000171700720b */ /* 0x080fe40003f88000 */
[----:B------:R-:W-:Y:S02]  /*1df0*/  P2R R57, PR, RZ, 0x1 ;  /* 0x00000001ff397803 */ /* 0x000fe40000000000 */
[----:B------:R-:W-:-:S09]  /*1e00*/  FSETP.GEU.AND P0, PT, R59, R23, PT ;  /* 0x000000173b00720b */ /* 0x000fd20003f0e000 */
[----:B------:R-:W-:Y:S02]  /*1e10*/  @!P4 SEL R23, R23, R59, !P0 ;  /* 0x0000003b1717c207 */ /* 0x000fe40004000000 */
[----:B------:R-:W-:Y:S02]  /*1e20*/  P2R R70, PR, RZ, 0x40 ;  /* 0x00000040ff467803 */ /* 0x000fe40000000000 */
[----:B------:R-:W-:Y:S02]  /*1e30*/  P2R R76, PR, RZ, 0x2 ;  /* 0x00000002ff4c7803 */ /* 0x000fe40000000000 */
[----:B------:R-:W-:-:S04]  /*1e40*/  ISETP.NE.AND P1, PT, R9, RZ, PT ;  /* 0x000000ff0900720c */ /* 0x000fc80003f25270 */
[----:B------:R-:W-:Y:S02]  /*1e50*/  P2R R9, PR, RZ, 0x2 ;  /* 0x00000002ff097803 */ /* 0x000fe40000000000 */
[----:B------:R-:W-:Y:S02]  /*1e60*/  P2R R60, PR, RZ, 0x4 ;  /* 0x00000004ff3c7803 */ /* 0x000fe40000000000 */
[----:B------:R-:W-:Y:S02]  /*1e70*/  ISETP.NE.AND P2, PT, R25, RZ, PT ;  /* 0x000000ff1900720c */ /* 0x000fe40003f45270 */
[----:B------:R-:W-:Y:S02]  /*1e80*/  P2R R25, PR, RZ, 0x1 ;  /* 0x00000001ff197803 */ /* 0x000fe40000000000 */
[----:B------:R-:W-:Y:S02]  /*1e90*/  ISETP.NE.AND P0, PT, R24, RZ, PT ;  /* 0x000000ff1800720c */ /* 0x000fe40003f05270 */
[----:B---3--:R-:W-:-:S02]  /*1ea0*/  SEL R4, R4, 0xff800000, P3 ;  /* 0xff80000004047807 */ /* 0x008fc40001800000 */
[----:B------:R-:W-:Y:S02]  /*1eb0*/  SEL R5, R5, 0xff800000, P3 ;  /* 0xff80000005057807 */ /* 0x000fe40001800000 */
[-C--:B------:R-:W-:Y:S02]  /*1ec0*/  FSETP.NAN.AND P4, PT, R4, R4.reuse, PT ;  /* 0x000000040400720b */ /* 0x080fe40003f88000 */
[----:B------:R-:W-:Y:S02]  /*1ed0*/  FSETP.NAN.AND P5, PT, R5, R5, PT ;  /* 0x000000050500720b */ /* 0x000fe40003fa8000 */
[----:B------:R-:W-:Y:S02]  /*1ee0*/  SEL R59, R6, 0xff800000, P3 ;  /* 0xff800000063b7807 */ /* 0x000fe40001800000 */
[----:B------:R-:W-:Y:S02]  /*1ef0*/  SEL R6, R7, 0xff800000, P3 ;  /* 0xff80000007067807 */ /* 0x000fe40001800000 */
[----:B------:R-:W-:-:S02]  /*1f00*/  FSETP.GEU.AND P3, PT, R63, R4, PT ;  /* 0x000000043f00720b */ /* 0x000fc40003f6e000 */
[----:B------:R-:W-:-:S03]  /*1f10*/  FSETP.NAN.AND P6, PT, R59, R59, PT ;  /* 0x0000003b3b00720b */ /* 0x000fc60003fc8000 */
[----:B------:R-:W-:Y:S02]  /*1f20*/  @!P4 SEL R4, R4, R63, !P3 ;  /* 0x0000003f0404c207 */ /* 0x000fe40005800000 */
[----:B------:R-:W-:Y:S02]  /*1f30*/  FSETP.GEU.AND P4, PT, R66, R5, PT ;  /* 0x000000054200720b */ /* 0x000fe40003f8e000 */
[----:B------:R-:W-:Y:S02]  /*1f40*/  FSETP.NAN.AND P1, PT, R6, R6, PT ;  /* 0x000000060600720b */ /* 0x000fe40003f28000 */
[----:B------:R-:W-:Y:S02]  /*1f50*/  @!P5 SEL R5, R5, R66, !P4 ;  /* 0x000000420505d207 */ /* 0x000fe40006000000 */
[----:B------:R-:W-:-:S04]  /*1f60*/  FSETP.GEU.AND P5, PT, R68, R59, PT ;  /* 0x0000003b4400720b */ /* 0x000fc80003fae000 */
[----:B------:R-:W-:Y:S02]  /*1f70*/  @!P6 SEL R59, R59, R68, !P5 ;  /* 0x000000443b3be207 */ /* 0x000fe40006800000 */
[----:B------:R-:W-:-:S04]  /*1f80*/  FSETP.GEU.AND P6, PT, R69, R6, PT ;  /* 0x000000064500720b */ /* 0x000fc80003fce000 */
[----:B------:R-:W-:Y:S02]  /*1f90*/  @!P1 SEL R6, R6, R69, !P6 ;  /* 0x0000004506069207 */ /* 0x000fe40007000000 */
[----:B------:R-:W-:-:S04]  /*1fa0*/  ISETP.NE.AND P1, PT, R9, RZ, PT ;  /* 0x000000ff0900720c */ /* 0x000fc80003f25270 */
[----:B------:R-:W-:Y:S02]  /*1fb0*/  SEL R2, RZ, 0x1, !P1 ;  /* 0x00000001ff027807 */ /* 0x000fe40004800000 */
        /* <DEDUP_REMOVED lines=8> */
[----:B------:R-:W-:Y:S02]  /*2040*/  ISETP.NE.AND P1, PT, R67, RZ, PT ;  /* 0x000000ff4300720c */ /* 0x000fe40003f25270 */
[----:B------:R-:W-:Y:S02]  /*2050*/  P2R R7, PR, RZ, 0x8 ;  /* 0x00000008ff077803 */ /* 0x000fe40000000000 */
[----:B------:R-:W-:Y:S02]  /*2060*/  ISETP.NE.AND P3, PT, R27, RZ, PT ;  /* 0x000000ff1b00720c */ /* 0x000fe40003f65270 */
[----:B------:R-:W-:Y:S02]  /*2070*/  SEL R27, RZ, 0x1, !P1 ;  /* 0x00000001ff1b7807 */ /* 0x000fe40004800000 */
[----:B------:R-:W-:-:S04]  /*2080*/  ISETP.NE.AND P1, PT, R0, RZ, PT ;  /* 0x000000ff0000720c */ /* 0x000fc80003f25270 */
[----:B------:R-:W-:Y:S02]  /*2090*/  SEL R0, RZ, 0x1, !P1 ;  /* 0x00000001ff007807 */ /* 0x000fe40004800000 */
[----:B------:R-:W-:-:S04]  /*20a0*/  ISETP.NE.AND P1, PT, R64, RZ, PT ;  /* 0x000000ff4000720c */ /* 0x000fc80003f25270 */
[----:B------:R-:W-:Y:S02]  /*20b0*/  SEL R64, RZ, 0x1, !P1 ;  /* 0x00000001ff407807 */ /* 0x000fe40004800000 */
[----:B------:R-:W-:-:S04]  /*20c0*/  ISETP.NE.AND P1, PT, R61, RZ, PT ;  /* 0x000000ff3d00720c */ /* 0x000fc80003f25270 */
[----:B------:R-:W-:Y:S02]  /*20d0*/  SEL R2, R2, 0x2, P1 ;  /* 0x0000000202027807 */ /* 0x000fe40000800000 */
        /* <DEDUP_REMOVED lines=8> */
[----:B------:R-:W-:Y:S02]  /*2160*/  ISETP.NE.AND P1, PT, R15, RZ, PT ;  /* 0x000000ff0f00720c */ /* 0x000fe40003f25270 */
[----:B------:R-:W-:Y:S02]  /*2170*/  P2R R63, PR, RZ, 0x40 ;  /* 0x00000040ff3f7803 */ /* 0x000fe40000000000 */
[----:B------:R-:W-:Y:S02]  /*2180*/  SEL R27, R27, 0x2, P1 ;  /* 0x000000021b1b7807 */ /* 0x000fe40000800000 */
[----:B------:R-:W-:Y:S02]  /*2190*/  P2R R24, PR, RZ, 0x10 ;  /* 0x00000010ff187803 */ /* 0x000fe40000000000 */
[----:B------:R-:W-:-:S02]  /*21a0*/  ISETP.NE.AND P6, PT, R74, RZ, PT ;  /* 0x000000ff4a00720c */ /* 0x000fc40003fc5270 */
[----:B------:R-:W-:Y:S02]  /*21b0*/  ISETP.NE.AND P1, PT, R14, RZ, PT ;  /* 0x000000ff0e00720c */ /* 0x000fe40003f25270 */
[----:B------:R-:W-:Y:S02]  /*21c0*/  ISETP.NE.AND P4, PT, R19, RZ, PT ;  /* 0x000000ff1300720c */ /* 0x000fe40003f85270 */
[----:B------:R-:W-:Y:S02]  /*21d0*/  P2R R19, PR, RZ, 0x20 ;  /* 0x00000020ff137803 */ /* 0x000fe40000000000 */
[----:B------:R-:W-:Y:S02]  /*21e0*/  ISETP.NE.AND P5, PT, R72, RZ, PT ;  /* 0x000000ff4800720c */ /* 0x000fe40003fa5270 */
[----:B------:R-:W-:Y:S02]  /*21f0*/  SEL R13, R0, 0x2, P1 ;  /* 0x00000002000d7807 */ /* 0x000fe40000800000 */
[----:B------:R-:W-:-:S02]  /*2200*/  SEL R3, R3, 0x3, P6 ;  /* 0x0000000303037807 */ /* 0x000fc40003000000 */
[----:B------:R-:W-:Y:S02]  /*2210*/  ISETP.NE.AND P6, PT, R32, RZ, PT ;  /* 0x000000ff2000720c */ /* 0x000fe40003fc5270 */
[----:B------:R-:W-:Y:S02]  /*2220*/  SEL R10, R8, 0x3, P5 ;  /* 0x00000003080a7807 */ /* 0x000fe40002800000 */
[----:B------:R-:W-:Y:S02]  /*2230*/  SEL R8, R13, 0x3, P0 ;  /* 0x000000030d087807 */ /* 0x000fe40000000000 */
        /* <DEDUP_REMOVED lines=8> */
[----:B------:R-:W-:Y:S02]  /*22c0*/  ISETP.NE.AND P1, PT, R11, RZ, PT ;  /* 0x000000ff0b00720c */ /* 0x000fe40003f25270 */
[----:B------:R-:W-:Y:S02]  /*22d0*/  SEL R11, R17, 0x3, P2 ;  /* 0x00000003110b7807 */ /* 0x000fe40001000000 */
[----:B------:R-:W-:Y:S02]  /*22e0*/  P2R R17, PR, RZ, 0x40 ;  /* 0x00000040ff117803 */ /* 0x000fe40000000000 */
[----:B------:R-:W-:-:S02]  /*22f0*/  ISETP.NE.AND P6, PT, R50, RZ, PT ;  /* 0x000000ff3200720c */ /* 0x000fc40003fc5270 */
[----:B------:R-:W-:Y:S02]  /*2300*/  SEL R64, R64, 0x2, P1 ;  /* 0x0000000240407807 */ /* 0x000fe40000800000 */
[----:B------:R-:W-:Y:S02]  /*2310*/  ISETP.NE.AND P1, PT, R18, RZ, PT ;  /* 0x000000ff1200720c */ /* 0x000fe40003f25270 */
[----:B------:R-:W-:Y:S02]  /*2320*/  P2R R18, PR, RZ, 0x40 ;  /* 0x00000040ff127803 */ /* 0x000fe40000000000 */
[----:B------:R-:W-:Y:S02]  /*2330*/  ISETP.NE.AND P6, PT, R49, RZ, PT ;  /* 0x000000ff3100720c */ /* 0x000fe40003fc5270 */
[----:B------:R-:W-:Y:S02]  /*2340*/  SEL R0, R2, 0x3, P1 ;  /* 0x0000000302007807 */ /* 0x000fe40000800000 */
[----:B------:R-:W-:-:S02]  /*2350*/  ISETP.NE.AND P1, PT, R26, RZ, PT ;  /* 0x000000ff1a00720c */ /* 0x000fc40003f25270 */
[----:B------:R-:W-:Y:S02]  /*2360*/  P2R R26, PR, RZ, 0x40 ;  /* 0x00000040ff1a7803 */ /* 0x000fe40000000000 */
[----:B------:R-:W-:Y:S02]  /*2370*/  ISETP.NE.AND P6, PT, R48, RZ, PT ;  /* 0x000000ff3000720c */ /* 0x000fe40003fc5270 */
[----:B------:R-:W-:Y:S02]  /*2380*/  SEL R12, R9, 0x3, P4 ;  /* 0x00000003090c7807 */ /* 0x000fe40002000000 */
[----:B------:R-:W-:Y:S02]  /*2390*/  SEL R9, R27, 0x3, P1 ;  /* 0x000000031b097807 */ /* 0x000fe40000800000 */
[----:B------:R-:W-:Y:S02]  /*23a0*/  ISETP.NE.AND P4, PT, R29, RZ, PT ;  /* 0x000000ff1d00720c */ /* 0x000fe40003f85270 */
[----:B------:R-:W-:-:S02]  /*23b0*/  P2R R27, PR, RZ, 0x40 ;  /* 0x00000040ff1b7803 */ /* 0x000fc40000000000 */
[----:B------:R-:W-:Y:S02]  /*23c0*/  ISETP.NE.AND P6, PT, R47, RZ, PT ;  /* 0x000000ff2f00720c */ /* 0x000fe40003fc5270 */
[----:B------:R-:W-:Y:S02]  /*23d0*/  P2R R61, PR, RZ, 0x10 ;  /* 0x00000010ff3d7803 */ /* 0x000fe40000000000 */
[----:B------:R-:W-:Y:S02]  /*23e0*/  ISETP.NE.AND P4, PT, R28, RZ, PT ;  /* 0x000000ff1c00720c */ /* 0x000fe40003f85270 */
[----:B------:R-:W-:Y:S02]  /*23f0*/  P2R R28, PR, RZ, 0x40 ;  /* 0x00000040ff1c7803 */ /* 0x000fe40000000000 */
[----:B------:R-:W-:-:S04]  /*2400*/  ISETP.NE.AND P6, PT, R46, RZ, PT ;  /* 0x000000ff2e00720c */ /* 0x000fc80003fc5270 */
[----:B------:R-:W-:Y:S02]  /*2410*/  P2R R29, PR, RZ, 0x40 ;  /* 0x00000040ff1d7803 */ /* 0x000fe40000000000 */
[----:B------:R-:W-:Y:S02]  /*2420*/  ISETP.NE.AND P6, PT, R45, RZ, PT ;  /* 0x000000ff2d00720c */ /* 0x000fe40003fc5270 */
[----:B------:R-:W-:Y:S02]  /*2430*/  SEL R2, R64, 0x3, P3 ;  /* 0x0000000340027807 */ /* 0x000fe40001800000 */
[----:B------:R-:W-:Y:S02]  /*2440*/  ISETP.NE.AND P3, PT, R30, RZ, PT ;  /* 0x000000ff1e00720c */ /* 0x000fe40003f65270 */
[----:B------:R-:W-:Y:S02]  /*2450*/  P2R R30, PR, RZ, 0x40 ;  /* 0x00000040ff1e7803 */ /* 0x000fe40000000000 */
[----:B------:R-:W-:-:S02]  /*2460*/  ISETP.NE.AND P6, PT, R44, RZ, PT ;  /* 0x000000ff2c00720c */ /* 0x000fc40003fc5270 */
[----:B------:R-:W-:Y:S02]  /*2470*/  ISETP.NE.AND P0, PT, R31, RZ, PT ;  /* 0x000000ff1f00720c */ /* 0x000fe40003f05270 */
        /* <DEDUP_REMOVED lines=18> */
[----:B------:R-:W-:Y:S02]  /*25a0*/  SEL R11, R11, 0x4, P6 ;  /* 0x000000040b0b7807 */ /* 0x000fe40003000000 */
[----:B------:R-:W-:-:S04]  /*25b0*/  ISETP.NE.AND P6, PT, R32, RZ, PT ;  /* 0x000000ff2000720c */ /* 0x000fc80003fc5270 */
[----:B------:R-:W-:Y:S02]  /*25c0*/  SEL R9, R9, 0x4, P6 ;  /* 0x0000000409097807 */ /* 0x000fe40003000000 */
[----:B------:R-:W-:-:S04]  /*25d0*/  ISETP.NE.AND P6, PT, R35, RZ, PT ;  /* 0x000000ff2300720c */ /* 0x000fc80003fc5270 */
[----:B------:R-:W-:Y:S02]  /*25e0*/  SEL R8, R8, 0x4, P6 ;  /* 0x0000000408087807 */ /* 0x000fe40003000000 */
[----:B------:R-:W-:Y:S02]  /*25f0*/  ISETP.NE.AND P6, PT, R36, RZ, PT ;  /* 0x000000ff2400720c */ /* 0x000fe40003fc5270 */
[----:B------:R-:W-:Y:S02]  /*2600*/  SEL R0, R0, 0x4, P0 ;  /* 0x0000000400007807 */ /* 0x000fe40000000000 */
[----:B------:R-:W-:Y:S02]  /*2610*/  SEL R2, R2, 0x4, P6 ;  /* 0x0000000402027807 */ /* 0x000fe40003000000 */
[----:B------:R-:W-:Y:S02]  /*2620*/  ISETP.NE.AND P6, PT, R37, RZ, PT ;  /* 0x000000ff2500720c */ /* 0x000fe40003fc5270 */
[----:B------:R-:W-:-:S02]  /*2630*/  SEL R12, R12, 0x4, P4 ;  /* 0x000000040c0c7807 */ /* 0x000fc40002000000 */
[----:B------:R-:W-:Y:S02]  /*2640*/  SEL R0, R0, 0x5, P6 ;  /* 0x0000000500007807 */ /* 0x000fe40003000000 */
[----:B------:R-:W-:Y:S02]  /*2650*/  SEL R3, R3, 0x4, P3 ;  /* 0x0000000403037807 */ /* 0x000fe40001800000 */
[----:B------:R-:W-:Y:S02]  /*2660*/  ISETP.NE.AND P6, PT, R38, RZ, PT ;  /* 0x000000ff2600720c */ /* 0x000fe40003fc5270 */
[----:B------:R-:W-:Y:S02]  /*2670*/  ISETP.NE.AND P4, PT, R61, RZ, PT ;  /* 0x000000ff3d00720c */ /* 0x000fe40003f85270 */
[----:B------:R-:W-:Y:S02]  /*2680*/  SEL R3, R3, 0x5, P6 ;  /* 0x0000000503037807 */ /* 0x000fe40003000000 */
[----:B------:R-:W-:-:S02]  /*2690*/  SEL R10, R10, 0x4, P4 ;  /* 0x000000040a0a7807 */ /* 0x000fc40002000000 */
        /* <DEDUP_REMOVED lines=18> */
[----:B------:R-:W-:Y:S01]  /*27c0*/  ISETP.NE.AND P6, PT, R18, RZ, PT ;  /* 0x000000ff1200720c */ /* 0x000fe20003fc5270 */
[----:B------:R-:W0:Y:S03]  /*27d0*/  S2R R68, SR_TID.X ;  /* 0x0000000000447919 */ /* 0x000e260000002100 */
[----:B------:R-:W-:Y:S02]  /*27e0*/  SEL R0, R0, 0x6, P6 ;  /* 0x0000000600007807 */ /* 0x000fe40003000000 */
[----:B------:R-:W-:-:S04]  /*27f0*/  ISETP.NE.AND P6, PT, R17, RZ, PT ;  /* 0x000000ff1100720c */ /* 0x000fc80003fc5270 */
[----:B------:R-:W-:Y:S02]  /*2800*/  SEL R17, R11, 0x6, P6 ;  /* 0x000000060b117807 */ /* 0x000fe40003000000 */
[----:B------:R-:W-:Y:S01]  /*2810*/  ISETP.NE.AND P6, PT, R16, RZ, PT ;  /* 0x000000ff1000720c */ /* 0x000fe20003fc5270 */
[----:B------:R-:W1:Y:S03]  /*2820*/  S2UR UR5, SR_CgaCtaId ;  /* 0x00000000000579c3 */ /* 0x000e660000008800 */
[----:B------:R-:W-:Y:S02]  /*2830*/  SEL R9, R9, 0x6, P6 ;  /* 0x0000000609097807 */ /* 0x000fe40003000000 */
[----:B------:R-:W-:Y:S02]  /*2840*/  ISETP.NE.AND P6, PT, R15, RZ, PT ;  /* 0x000000ff0f00720c */ /* 0x000fe40003fc5270 */
[----:B------:R-:W-:-:S02]  /*2850*/  ISETP.NE.AND P1, PT, R56, RZ, PT ;  /* 0x000000ff3800720c */ /* 0x000fc40003f25270 */
[----:B------:R-:W-:Y:S02]  /*2860*/  SEL R8, R8, 0x6, P6 ;  /* 0x0000000608087807 */ /* 0x000fe40003000000 */
[----:B------:R-:W-:-:S04]  /*2870*/  ISETP.NE.AND P6, PT, R14, RZ, PT ;  /* 0x000000ff0e00720c */ /* 0x000fc80003fc5270 */
[----:B------:R-:W-:Y:S02]  /*2880*/  SEL R14, R2, 0x6, P6 ;  /* 0x00000006020e7807 */ /* 0x000fe40003000000 */
[----:B------:R-:W-:Y:S02]  /*2890*/  SEL R2, R10, 0x7, P1 ;  /* 0x000000070a027807 */ /* 0x000fe40000800000 */
[----:B------:R-:W-:Y:S02]  /*28a0*/  ISETP.NE.AND P1, PT, R62, RZ, PT ;  /* 0x000000ff3e00720c */ /* 0x000fe40003f25270 */
[----:B------:R-:W-:Y:S02]  /*28b0*/  ISETP.NE.AND P4, PT, R70, RZ, PT ;  /* 0x000000ff4600720c */ /* 0x000fe40003f85270 */
[----:B------:R-:W-:Y:S02]  /*28c0*/  ISETP.NE.AND P3, PT, R71, RZ, PT ;  /* 0x000000ff4700720c */ /* 0x000fe40003f65270 */
[----:B------:R-:W-:-:S02]  /*28d0*/  SEL R10, R8, 0x7, P1 ;  /* 0x00000007080a7807 */ /* 0x000fc40000800000 */
[----:B------:R-:W-:Y:S02]  /*28e0*/  ISETP.NE.AND P1, PT, R21, RZ, PT ;  /* 0x000000ff1500720c */ /* 0x000fe40003f25270 */
[----:B------:R-:W-:Y:S02]  /*28f0*/  SEL R8, R9, 0x7, P4 ;  /* 0x0000000709087807 */ /* 0x000fe40002000000 */
[----:B------:R-:W-:Y:S02]  /*2900*/  SEL R9, R17, 0x7, P3 ;  /* 0x0000000711097807 */ /* 0x000fe40001800000 */
[----:B------:R-:W-:Y:S02]  /*2910*/  ISETP.NE.AND P3, PT, R7, RZ, PT ;  /* 0x000000ff0700720c */ /* 0x000fe40003f65270 */
[----:B------:R-:W-:Y:S01]  /*2920*/  SEL R7, R2, 0x8, P1 ;  /* 0x0000000802077807 */ /* 0x000fe20000800000 */
[----:B0-----:R-:W-:Y:S01]  /*2930*/  IMAD.SHL.U32 R2, R68, 0x8, RZ ;  /* 0x0000000844027824 */ /* 0x001fe200078e00ff */
[----:B------:R-:W-:-:S02]  /*2940*/  UMOV UR4, 0x400 ;  /* 0x0000040000047882 */ /* 0x000fc40000000000 */
[----:B-1----:R-:W-:Y:S02]  /*2950*/  UPRMT UR4, UR5, 0x654, UR4 ;  /* 0x0000065405047896 */ /* 0x002fe40008000004 */
[----:B------:R-:W-:Y:S02]  /*2960*/  LOP3.LUT R2, R2, 0x3f8, RZ, 0xc0, !PT ;  /* 0x000003f802027812 */ /* 0x000fe400078ec0ff */
[----:B------:R-:W-:Y:S02]  /*2970*/  ISETP.NE.AND P6, PT, R13, RZ, PT ;  /* 0x000000ff0d00720c */ /* 0x000fe40003fc5270 */
[----:B------:R-:W-:Y:S02]  /*2980*/  ISETP.NE.AND P2, PT, R58, RZ, PT ;  /* 0x000000ff3a00720c */ /* 0x000fe40003f45270 */
[----:B------:R-:W-:Y:S01]  /*2990*/  LEA.HI R13, R2, UR4, RZ, 0x1f ;  /* 0x00000004020d7c11 */ /* 0x000fe2000f8ff8ff */
[----:B------:R-:W0:Y:S01]  /*29a0*/  S2R R66, SR_CTAID.X ;  /* 0x0000000000427919 */ /* 0x000e220000002500 */
[----:B------:R-:W-:-:S02]  /*29b0*/  SEL R11, R0, 0x7, P6 ;  /* 0x00000007000b7807 */ /* 0x000fc40003000000 */
[----:B------:R-:W-:Y:S01]  /*29c0*/  SEL R0, R12, 0x7, P2 ;  /* 0x000000070c007807 */ /* 0x000fe20001000000 */
[----:B------:R-:W-:-:S05]  /*29d0*/  IMAD R12, R2, 0x4, R13 ;  /* 0x00000004020c7824 */ /* 0x000fca00078e020d */
[----:B------:R-:W-:Y:S04]  /*29e0*/  STS [R12], R20 ;  /* 0x000000140c007388 */ /* 0x000fe80000000800 */
[----:B------:R-:W-:Y:S04]  /*29f0*/  STS [R12+0x4], R41 ;  /* 0x000004290c007388 */ /* 0x000fe80000000800 */
[----:B------:R-:W-:Y:S04]  /*2a00*/  STS [R12+0x8], R22 ;  /* 0x000008160c007388 */ /* 0x000fe80000000800 */
[----:B------:R-:W-:Y:S04]  /*2a10*/  STS [R12+0xc], R23 ;  /* 0x00000c170c007388 */ /* 0x000fe80000000800 */
[----:B------:R-:W-:Y:S04]  /*2a20*/  STS [R12+0x10], R4 ;  /* 0x000010040c007388 */ /* 0x000fe80000000800 */
[----:B------:R-:W-:Y:S04]  /*2a30*/  STS [R12+0x14], R5 ;  /* 0x000014050c007388 */ /* 0x000fe80000000800 */
[----:B------:R-:W-:Y:S04]  /*2a40*/  STS [R12+0x18], R59 ;  /* 0x0000183b0c007388 */ /* 0x000fe80000000800 */
[----:B------:R1:W-:Y:S01]  /*2a50*/  STS [R12+0x1c], R6 ;  /* 0x00001c060c007388 */ /* 0x0003e20000000800 */
[----:B------:R-:W-:-:S02]  /*2a60*/  SHF.R.U32.HI R2, RZ, 0x1, R68 ;  /* 0x00000001ff027819 */ /* 0x000fc40000011644 */
[----:B------:R-:W-:Y:S02]  /*2a70*/  ISETP.NE.AND P2, PT, R60, RZ, PT ;  /* 0x000000ff3c00720c */ /* 0x000fe40003f45270 */
[----:B------:R-:W-:Y:S02]  /*2a80*/  LOP3.LUT R2, R2, 0x3c, RZ, 0xc0, !PT ;  /* 0x0000003c02027812 */ /* 0x000fe400078ec0ff */
[----:B------:R-:W-:Y:S02]  /*2a90*/  SEL R15, R14, 0x7, P2 ;  /* 0x000000070e0f7807 */ /* 0x000fe40001000000 */
[----:B------:R-:W-:Y:S01]  /*2aa0*/  LOP3.LUT R13, R68, 0x7f, RZ, 0xc0, !PT ;  /* 0x0000007f440d7812 */ /* 0x000fe200078ec0ff */
[----:B------:R-:W-:Y:S01]  /*2ab0*/  VIADD R2, R2, UR4 ;  /* 0x0000000402027c36 */ /* 0x000fe20008000000 */
[----:B------:R-:W-:Y:S02]  /*2ac0*/  SHF.R.U32.HI R14, RZ, 0x3, R68 ;  /* 0x00000003ff0e7819 */ /* 0x000fe40000011644 */
[----:B------:R-:W-:Y:S01]  /*2ad0*/  ISETP.NE.AND P5, PT, R55, RZ, PT ;  /* 0x000000ff3700720c */ /* 0x000fe20003fa5270 */
[----:B------:R-:W-:Y:S01]  /*2ae0*/  IMAD R16, R13, 0x4, R2 ;  /* 0x000000040d107824 */ /* 0x000fe200078e0202 */
[----:B--2---:R-:W-:-:S02]  /*2af0*/  LOP3.LUT R14, R77, 0xf, R14, 0xf8, !PT ;  /* 0x0000000f4d0e7812 */ /* 0x004fc400078ef80e */
[----:B------:R-:W-:Y:S01]  /*2b00*/  SEL R3, R3, 0x7, P5 ;  /* 0x0000000703037807 */ /* 0x000fe20002800000 */
[----:B0-----:R-:W-:Y:S01]  /*2b10*/  IMAD.SHL.U32 R66, R66, 0x8, RZ ;  /* 0x0000000842427824 */ /* 0x001fe200078e00ff */
[----:B------:R-:W-:Y:S01]  /*2b20*/  ISETP.NE.AND P5, PT, R19, RZ, PT ;  /* 0x000000ff1300720c */ /* 0x000fe20003fa5270 */
[----:B------:R-:W-:Y:S01]  /*2b30*/  BAR.SYNC.DEFER_BLOCKING 0x0 ;  /* 0x0000000000007b1d */ /* 0x000fe20000010000 */
[----:B------:R-:W-:Y:S01]  /*2b40*/  IMAD.HI R17, R14, 0x51eb851f, RZ ;  /* 0x51eb851f0e117827 */ /* 0x000fe200078e02ff */
[----:B------:R-:W-:Y:S02]  /*2b50*/  ISETP.NE.AND P2, PT, R57, RZ, PT ;  /* 0x000000ff3900720c */ /* 0x000fe40003f45270 */
[----:B------:R-:W-:Y:S02]  /*2b60*/  LOP3.LUT R2, R66, 0x7, R68, 0xf8, !PT ;  /* 0x0000000742027812 */ /* 0x000fe400078ef844 */
[----:B-1----:R-:W-:Y:S02]  /*2b70*/  SHF.R.U32.HI R6, RZ, 0x1f, R17 ;  /* 0x0000001fff067819 */ /* 0x002fe40000011611 */
[----:B------:R-:W-:-:S02]  /*2b80*/  SEL R4, R3, 0x8, P2 ;  /* 0x0000000803047807 */ /* 0x000fc40001000000 */
[----:B------:R-:W-:Y:S02]  /*2b90*/  LEA.HI.SX32 R23, R17, R6, 0x1d ;  /* 0x0000000611177211 */ /* 0x000fe400078feaff */
[----:B------:R-:W-:Y:S02]  /*2ba0*/  ISETP.GE.AND P1, PT, R2, 0x400, PT ;  /* 0x000004000200780c */ /* 0x000fe40003f26270 */
[----:B------:R-:W0:Y:S01]  /*2bb0*/  LDC.64 R2, c[0x0][0x218] ;  /* 0x00008600ff027b82 */ /* 0x000e220000000a00 */
[----:B------:R1:W2:Y:S01]  /*2bc0*/  LDS R19, [R16] ;  /* 0x0000000010137984 */ /* 0x0002a20000000800 */
[----:B------:R-:W-:Y:S01]  /*2bd0*/  LOP3.LUT R6, R14, 0x70, RZ, 0xfc, !PT ;  /* 0x000000700e067812 */ /* 0x000fe200078efcff */
[----:B------:R-:W-:Y:S01]  /*2be0*/  IMAD R20, R23, -0x19, R14 ;  /* 0xffffffe717147824 */ /* 0x000fe200078e020e */
[----:B------:R-:W-:-:S03]  /*2bf0*/  LOP3.LUT R5, R66, 0x7, R68, 0xf8, !PT ;  /* 0x0000000742057812 */ /* 0x000fc600078ef844 */
[----:B------:R-:W-:Y:S01]  /*2c00*/  IMAD.HI R18, R6, 0x51eb851f, RZ ;  /* 0x51eb851f06127827 */ /* 0x000fe200078e02ff */
[----:B------:R-:W-:-:S03]  /*2c10*/  SEL R6, R15, 0x8, P3 ;  /* 0x000000080f067807 */ /* 0x000fc60001800000 */
[----:B------:R-:W-:Y:S01]  /*2c20*/  IMAD R15, R5, 0x19, R20 ;  /* 0x00000019050f7824 */ /* 0x000fe200078e0214 */
[----:B-1----:R-:W-:-:S03]  /*2c30*/  LOP3.LUT R16, R14, 0x20, RZ, 0xfc, !PT ;  /* 0x000000200e107812 */ /* 0x002fc600078efcff */
[----:B------:R-:W-:Y:S01]  /*2c40*/  IMAD R23, R23, 0x9600, R15 ;  /* 0x0000960017177824 */ /* 0x000fe200078e020f */
[----:B------:R-:W-:Y:S02]  /*2c50*/  SHF.R.U32.HI R15, RZ, 0x1f, R18 ;  /* 0x0000001fff0f7819 */ /* 0x000fe40000011612 */
[----:B------:R-:W-:Y:S02]  /*2c60*/  ISETP.LT.AND P3, PT, R14, 0x64, !P1 ;  /* 0x000000640e00780c */ /* 0x000fe40004f61270 */
[----:B------:R-:W-:Y:S02]  /*2c70*/  LEA.HI.SX32 R18, R18, R15, 0x1d ;  /* 0x0000000f12127211 */ /* 0x000fe400078feaff */
[----:B------:R-:W-:Y:S02]  /*2c80*/  ISETP.NE.AND P0, PT, R40, RZ, PT ;  /* 0x000000ff2800720c */ /* 0x000fe40003f05270 */
[----:B------:R-:W-:Y:S02]  /*2c90*/  ISETP.NE.AND P4, PT, R24, RZ, PT ;  /* 0x000000ff1800720c */ /* 0x000fe40003f85270 */
[----:B------:R-:W-:Y:S01]  /*2ca0*/  LOP3.LUT R15, R13, 0x80, RZ, 0xfc, !PT ;  /* 0x000000800d0f7812 */ /* 0x000fe200078efcff */
[----:B------:R-:W-:Y:S01]  /*2cb0*/  IMAD.HI R21, R16, 0x51eb851f, RZ ;  /* 0x51eb851f10157827 */ /* 0x000fe200078e02ff */
[----:B------:R-:W-:-:S02]  /*2cc0*/  LOP3.LUT R24, R14, 0x10, RZ, 0xfc, !PT ;  /* 0x000000100e187812 */ /* 0x000fc400078efcff */
[----:B------:R-:W-:Y:S02]  /*2cd0*/  SEL R0, R0, 0x8, P0 ;  /* 0x0000000800007807 */ /* 0x000fe40000000000 */
[----:B------:R-:W-:Y:S02]  /*2ce0*/  LOP3.LUT R12, R14, 0x30, RZ, 0xfc, !PT ;  /* 0x000000300e0c7812 */ /* 0x000fe400078efcff */
[----:B------:R-:W-:Y:S02]  /*2cf0*/  SHF.R.U32.HI R15, RZ, 0x1, R15 ;  /* 0x00000001ff0f7819 */ /* 0x000fe4000001160f */
[----:B------:R-:W-:Y:S01]  /*2d00*/  ISETP.NE.AND P0, PT, R25, RZ, PT ;  /* 0x000000ff1900720c */ /* 0x000fe20003f05270 */
[----:B------:R-:W-:Y:S01]  /*2d10*/  IMAD.HI R25, R24, 0x51eb851f, RZ ;  /* 0x51eb851f18197827 */ /* 0x000fe200078e02ff */
[----:B------:R-:W-:Y:S02]  /*2d20*/  SHF.R.U32.HI R20, RZ, 0x1f, R21 ;  /* 0x0000001fff147819 */ /* 0x000fe40000011615 */
[----:B------:R-:W-:Y:S01]  /*2d30*/  LOP3.LUT R15, R15, 0x7c, RZ, 0xc0, !PT ;  /* 0x0000007c0f0f7812 */ /* 0x000fe200078ec0ff */
[----:B0-----:R-:W-:Y:S01]  /*2d40*/  IMAD.WIDE R22, R23, 0x4, R2 ;  /* 0x0000000417167825 */ /* 0x001fe200078e0202 */
[----:B------:R-:W-:-:S03]  /*2d50*/  SHF.R.U32.HI R28, RZ, 0x1f, R25 ;  /* 0x0000001fff1c7819 */ /* 0x000fc60000011619 */
[----:B------:R-:W-:Y:S01]  /*2d60*/  IMAD.HI R17, R12, 0x51eb851f, RZ ;  /* 0x51eb851f0c117827 */ /* 0x000fe200078e02ff */
[----:B------:R-:W-:Y:S01]  /*2d70*/  LEA.HI.SX32 R21, R21, R20, 0x1d ;  /* 0x0000001415157211 */ /* 0x000fe200078feaff */
[----:B--2---:R0:W-:Y:S01]  /*2d80*/  @P3 STG.E desc[UR6][R22.64], R19 ;  /* 0x0000001316003986 */ /* 0x0041e2000c101906 */
[----:B------:R-:W-:Y:S02]  /*2d90*/  LOP3.LUT R20, R13, 0x100, RZ, 0xfc, !PT ;  /* 0x000001000d147812 */ /* 0x000fe400078efcff */
[----:B------:R-:W-:Y:S02]  /*2da0*/  SHF.R.U32.HI R26, RZ, 0x1f, R17 ;  /* 0x0000001fff1a7819 */ /* 0x000fe40000011611 */
[----:B------:R-:W-:Y:S02]  /*2db0*/  LEA.HI.SX32 R37, R25, R28, 0x1d ;  /* 0x0000001c19257211 */ /* 0x000fe400078feaff */
[----:B------:R-:W-:Y:S01]  /*2dc0*/  SHF.R.U32.HI R25, RZ, 0x1, R20 ;  /* 0x00000001ff197819 */ /* 0x000fe20000011614 */
[----:B0-----:R-:W-:Y:S01]  /*2dd0*/  VIADD R22, R15, UR4 ;  /* 0x000000040f167c36 */ /* 0x001fe20008000000 */
[----:B------:R-:W-:-:S03]  /*2de0*/  LEA.HI.SX32 R17, R17, R26, 0x1d ;  /* 0x0000001a11117211 */ /* 0x000fc600078feaff */
[C---:B------:R-:W-:Y:S01]  /*2df0*/  IMAD R22, R13.reuse, 0x4, R22 ;  /* 0x000000040d167824 */ /* 0x040fe200078e0216 */
[C---:B------:R-:W-:Y:S02]  /*2e00*/  LOP3.LUT R26, R13.reuse, 0x180, RZ, 0xfc, !PT ;  /* 0x000001800d1a7812 */ /* 0x040fe400078efcff */
[C---:B------:R-:W-:Y:S02]  /*2e10*/  LOP3.LUT R27, R13.reuse, 0x200, RZ, 0xfc, !PT ;  /* 0x000002000d1b7812 */ /* 0x040fe400078efcff */
[----:B------:R-:W-:Y:S02]  /*2e20*/  LOP3.LUT R29, R13, 0x280, RZ, 0xfc, !PT ;  /* 0x000002800d1d7812 */ /* 0x000fe400078efcff */
[----:B------:R-:W-:Y:S02]  /*2e30*/  LOP3.LUT R23, R25, 0xbc, RZ, 0xc0, !PT ;  /* 0x000000bc19177812 */ /* 0x000fe400078ec0ff */
[C---:B------:R-:W-:Y:S01]  /*2e40*/  LOP3.LUT R31, R13.reuse, 0x300, RZ, 0xfc, !PT ;  /* 0x000003000d1f7812 */ /* 0x040fe200078efcff */
[----:B------:R0:W1:Y:S01]  /*2e50*/  LDS R25, [R22+0x200] ;  /* 0x0002000016197984 */ /* 0x0000620000000800 */
[----:B------:R-:W-:-:S02]  /*2e60*/  LOP3.LUT R33, R13, 0x380, RZ, 0xfc, !PT ;  /* 0x000003800d217812 */ /* 0x000fc400078efcff */
[----:B------:R-:W-:Y:S02]  /*2e70*/  SHF.R.U32.HI R26, RZ, 0x1, R26 ;  /* 0x00000001ff1a7819 */ /* 0x000fe4000001161a */
[----:B------:R-:W-:Y:S02]  /*2e80*/  SHF.R.U32.HI R28, RZ, 0x1, R27 ;  /* 0x00000001ff1c7819 */ /* 0x000fe4000001161b */
[----:B------:R-:W-:Y:S02]  /*2e90*/  SHF.R.U32.HI R30, RZ, 0x1, R29 ;  /* 0x00000001ff1e7819 */ /* 0x000fe4000001161d */
[----:B------:R-:W-:Y:S02]  /*2ea0*/  SHF.R.U32.HI R32, RZ, 0x1, R31 ;  /* 0x00000001ff207819 */ /* 0x000fe4000001161f */
[----:B------:R-:W-:Y:S02]  /*2eb0*/  SHF.R.U32.HI R34, RZ, 0x1, R33 ;  /* 0x00000001ff227819 */ /* 0x000fe40000011621 */
[----:B------:R-:W-:-:S02]  /*2ec0*/  LOP3.LUT R27, R26, 0xfc, RZ, 0xc0, !PT ;  /* 0x000000fc1a1b7812 */ /* 0x000fc400078ec0ff */
[----:B------:R-:W-:Y:S02]  /*2ed0*/  LOP3.LUT R29, R28, 0x13c, RZ, 0xc0, !PT ;  /* 0x0000013c1c1d7812 */ /* 0x000fe400078ec0ff */
[----:B------:R-:W-:Y:S01]  /*2ee0*/  LOP3.LUT R31, R30, 0x17c, RZ, 0xc0, !PT ;  /* 0x0000017c1e1f7812 */ /* 0x000fe200078ec0ff */
[----:B------:R-:W-:Y:S01]  /*2ef0*/  VIADD R26, R23, UR4 ;  /* 0x00000004171a7c36 */ /* 0x000fe20008000000 */
[----:B------:R-:W-:Y:S01]  /*2f00*/  LOP3.LUT R33, R32, 0x1bc, RZ, 0xc0, !PT ;  /* 0x000001bc20217812 */ /* 0x000fe200078ec0ff */
[----:B------:R-:W-:Y:S01]  /*2f10*/  VIADD R28, R27, UR4 ;  /* 0x000000041b1c7c36 */ /* 0x000fe20008000000 */
[----:B------:R-:W-:Y:S01]  /*2f20*/  LOP3.LUT R35, R34, 0x1fc, RZ, 0xc0, !PT ;  /* 0x000001fc22237812 */ /* 0x000fe200078ec0ff */
[----:B------:R-:W-:Y:S02]  /*2f30*/  VIADD R30, R29, UR4 ;  /* 0x000000041d1e7c36 */ /* 0x000fe40008000000 */
[----:B------:R-:W-:Y:S01]  /*2f40*/  VIADD R32, R31, UR4 ;  /* 0x000000041f207c36 */ /* 0x000fe20008000000 */
[----:B------:R-:W-:Y:S01]  /*2f50*/  SEL R15, R10, 0x8, P4 ;  /* 0x000000080a0f7807 */ /* 0x000fe20002000000 */
[----:B------:R-:W-:-:S02]  /*2f60*/  VIADD R34, R33, UR4 ;  /* 0x0000000421227c36 */ /* 0x000fc40008000000 */
[----:B------:R-:W-:Y:S01]  /*2f70*/  IMAD R27, R13, 0x4, R26 ;  /* 0x000000040d1b7824 */ /* 0x000fe200078e021a */
[----:B------:R-:W-:Y:S01]  /*2f80*/  LOP3.LUT R20, R14, 0x40, RZ, 0xfc, !PT ;  /* 0x000000400e147812 */ /* 0x000fe200078efcff */
[----:B------:R-:W-:Y:S01]  /*2f90*/  VIADD R36, R35, UR4 ;  /* 0x0000000423247c36 */ /* 0x000fe20008000000 */
[----:B------:R-:W-:Y:S01]  /*2fa0*/  ISETP.LT.AND P4, PT, R24, 0x64, !P1 ;  /* 0x000000641800780c */ /* 0x000fe20004f81270 */
[C---:B------:R-:W-:Y:S01]  /*2fb0*/  IMAD R28, R13.reuse, 0x4, R28 ;  /* 0x000000040d1c7824 */ /* 0x040fe200078e021c */
[C---:B------:R-:W-:Y:S01]  /*2fc0*/  LOP3.LUT R19, R14.reuse, 0x50, RZ, 0xfc, !PT ;  /* 0x000000500e137812 */ /* 0x040fe200078efcff */
[----:B------:R-:W-:Y:S01]  /*2fd0*/  IMAD R30, R13, 0x4, R30 ;  /* 0x000000040d1e7824 */ /* 0x000fe200078e021e */
[----:B------:R-:W2:Y:S01]  /*2fe0*/  LDS R31, [R27+0x400] ;  /* 0x000400001b1f7984 */ /* 0x000ea20000000800 */
[----:B------:R-:W-:Y:S01]  /*2ff0*/  IMAD R24, R37, -0x19, R24 ;  /* 0xffffffe725187824 */ /* 0x000fe200078e0218 */
[----:B------:R-:W-:Y:S01]  /*3000*/  LOP3.LUT R29, R14, 0x70, RZ, 0xfc, !PT ;  /* 0x000000700e1d7812 */ /* 0x000fe200078efcff */
[C---:B------:R-:W-:Y:S01]  /*3010*/  IMAD R32, R13.reuse, 0x4, R32 ;  /* 0x000000040d207824 */ /* 0x040fe200078e0220 */
[----:B------:R-:W3:Y:S01]  /*3020*/  LDS R33, [R28+0x600] ;  /* 0x000600001c217984 */ /* 0x000ee20000000800 */
[C---:B------:R-:W-:Y:S01]  /*3030*/  IMAD R34, R13.reuse, 0x4, R34 ;  /* 0x000000040d227824 */ /* 0x040fe200078e0222 */
[----:B------:R-:W-:Y:S01]  /*3040*/  ISETP.LT.AND P3, PT, R16, 0x64, !P1 ;  /* 0x000000641000780c */ /* 0x000fe20004f61270 */
[----:B------:R-:W-:Y:S01]  /*3050*/  IMAD R36, R13, 0x4, R36 ;  /* 0x000000040d247824 */ /* 0x000fe200078e0224 */
[----:B------:R-:W4:Y:S01]  /*3060*/  LDS R35, [R30+0x800] ;  /* 0x000800001e237984 */ /* 0x000f220000000800 */
[----:B------:R-:W-:Y:S01]  /*3070*/  IMAD.HI R10, R20, 0x51eb851f, RZ ;  /* 0x51eb851f140a7827 */ /* 0x000fe200078e02ff */
[----:B------:R-:W-:Y:S01]  /*3080*/  ISETP.NE.AND P6, PT, R63, RZ, PT ;  /* 0x000000ff3f00720c */ /* 0x000fe20003fc5270 */
[----:B------:R-:W-:Y:S01]  /*3090*/  ULDC.64 UR4, c[0x0][0x220] ;  /* 0x0000880000047ab9 */ /* 0x000fe20000000a00 */
[----:B------:R-:W-:Y:S01]  /*30a0*/  LDS R39, [R34+0xc00] ;  /* 0x000c000022277984 */ /* 0x000fe20000000800 */
[----:B------:R-:W-:-:S02]  /*30b0*/  IMAD R24, R37, 0x9600, R24 ;  /* 0x0000960025187824 */ /* 0x000fc400078e0218 */
[----:B0-----:R-:W-:Y:S01]  /*30c0*/  IMAD.HI R22, R19, 0x51eb851f, RZ ;  /* 0x51eb851f13167827 */ /* 0x001fe200078e02ff */
[----:B------:R-:W0:Y:S01]  /*30d0*/  LDS R37, [R32+0xa00] ;  /* 0x000a000020257984 */ /* 0x000e220000000800 */
[----:B------:R-:W-:-:S03]  /*30e0*/  SHF.R.U32.HI R13, RZ, 0x1f, R10 ;  /* 0x0000001fff0d7819 */ /* 0x000fc6000001160a */
[----:B------:R-:W5:Y:S01]  /*30f0*/  LDS R41, [R36+0xe00] ;  /* 0x000e000024297984 */ /* 0x000f620000000800 */
[----:B------:R-:W-:Y:S02]  /*3100*/  LOP3.LUT R14, R14, 0x60, RZ, 0xfc, !PT ;  /* 0x000000600e0e7812 */ /* 0x000fe400078efcff */
[----:B------:R-:W-:Y:S01]  /*3110*/  SHF.R.U32.HI R23, RZ, 0x1f, R22 ;  /* 0x0000001fff177819 */ /* 0x000fe20000011616 */
[----:B------:R-:W-:Y:S01]  /*3120*/  IMAD R29, R18, -0x19, R29 ;  /* 0xffffffe7121d7824 */ /* 0x000fe200078e021d */
[----:B------:R-:W-:Y:S01]  /*3130*/  LEA.HI.SX32 R13, R10, R13, 0x1d ;  /* 0x0000000d0a0d7211 */ /* 0x000fe200078feaff */
[----:B------:R-:W-:Y:S01]  /*3140*/  IMAD R38, R21, -0x19, R16 ;  /* 0xffffffe715267824 */ /* 0x000fe200078e0210 */
[----:B------:R-:W-:Y:S01]  /*3150*/  LEA.HI.SX32 R10, R22, R23, 0x1d ;  /* 0x00000017160a7211 */ /* 0x000fe200078feaff */
[----:B------:R-:W-:-:S04]  /*3160*/  IMAD.HI R16, R14, 0x51eb851f, RZ ;  /* 0x51eb851f0e107827 */ /* 0x000fc800078e02ff */
[----:B------:R-:W-:Y:S02]  /*3170*/  IMAD R23, R5, 0x19, R24 ;  /* 0x0000001905177824 */ /* 0x000fe400078e0218 */
[----:B------:R-:W-:Y:S02]  /*3180*/  IMAD R26, R18, 0x9600, R29 ;  /* 0x00009600121a7824 */ /* 0x000fe400078e021d */
[----:B------:R-:W-:Y:S01]  /*3190*/  IMAD R18, R21, 0x9600, R38 ;  /* 0x0000960015127824 */ /* 0x000fe200078e0226 */
[----:B------:R-:W-:Y:S01]  /*31a0*/  SHF.R.U32.HI R21, RZ, 0x1f, R16 ;  /* 0x0000001fff157819 */ /* 0x000fe20000011610 */
[----:B------:R-:W-:Y:S01]  /*31b0*/  IMAD.WIDE R22, R23, 0x4, R2 ;  /* 0x0000000417167825 */ /* 0x000fe200078e0202 */
[----:B------:R-:W-:Y:S02]  /*31c0*/  SEL R9, R9, 0x8, P6 ;  /* 0x0000000809097807 */ /* 0x000fe40003000000 */
[----:B------:R-:W-:Y:S02]  /*31d0*/  LEA.HI.SX32 R21, R16, R21, 0x1d ;  /* 0x0000001510157211 */ /* 0x000fe400078feaff */
[----:B-1----:R1:W-:Y:S01]  /*31e0*/  @P4 STG.E desc[UR6][R22.64], R25 ;  /* 0x0000001916004986 */ /* 0x0023e2000c101906 */
[----:B------:R-:W-:Y:S01]  /*31f0*/  ISETP.LT.AND P4, PT, R12, 0x64, !P1 ;  /* 0x000000640c00780c */ /* 0x000fe20004f81270 */
[----:B------:R-:W-:Y:S01]  /*3200*/  IMAD R12, R17, -0x19, R12 ;  /* 0xffffffe7110c7824 */ /* 0x000fe200078e020c */
[----:B------:R-:W-:-:S02]  /*3210*/  SEL R8, R8, 0x8, P5 ;  /* 0x0000000808087807 */ /* 0x000fc40002800000 */
[----:B------:R-:W-:Y:S01]  /*3220*/  ISETP.LT.AND P6, PT, R20, 0x64, !P1 ;  /* 0x000000641400780c */ /* 0x000fe20004fc1270 */
[----:B------:R-:W-:Y:S01]  /*3230*/  IMAD R20, R13, -0x19, R20 ;  /* 0xffffffe70d147824 */ /* 0x000fe200078e0214 */
[----:B------:R-:W-:Y:S01]  /*3240*/  ISETP.LT.AND P5, PT, R19, 0x64, !P1 ;  /* 0x000000641300780c */ /* 0x000fe20004fa1270 */
[----:B------:R-:W-:Y:S01]  /*3250*/  IMAD R19, R10, -0x19, R19 ;  /* 0xffffffe70a137824 */ /* 0x000fe200078e0213 */
[----:B------:R-:W-:Y:S01]  /*3260*/  ISETP.LT.AND P2, PT, R77, RZ, !P1 ;  /* 0x000000ff4d00720c */ /* 0x000fe20004f41270 */
[----:B------:R-:W-:Y:S01]  /*3270*/  IMAD R16, R21, -0x19, R14 ;  /* 0xffffffe715107824 */ /* 0x000fe200078e020e */
[----:B------:R-:W-:Y:S01]  /*3280*/  ISETP.LT.AND P1, PT, R14, 0x64, !P1 ;  /* 0x000000640e00780c */ /* 0x000fe20004f21270 */
[----:B------:R-:W-:Y:S01]  /*3290*/  IMAD R12, R17, 0x9600, R12 ;  /* 0x00009600110c7824 */ /* 0x000fe200078e020c */
[----:B------:R-:W-:Y:S01]  /*32a0*/  SEL R11, R11, 0x8, P0 ;  /* 0x000000080b0b7807 */ /* 0x000fe20000000000 */
[----:B------:R-:W-:Y:S02]  /*32b0*/  IMAD R14, R13, 0x9600, R20 ;  /* 0x000096000d0e7824 */ /* 0x000fe400078e0214 */
[----:B------:R-:W-:-:S02]  /*32c0*/  IMAD R10, R10, 0x9600, R19 ;  /* 0x000096000a0a7824 */ /* 0x000fc400078e0213 */
[----:B------:R-:W-:Y:S02]  /*32d0*/  IMAD R16, R21, 0x9600, R16 ;  /* 0x0000960015107824 */ /* 0x000fe400078e0210 */
[----:B------:R-:W-:Y:S01]  /*32e0*/  IMAD R13, R5, 0x19, R18 ;  /* 0x00000019050d7824 */ /* 0x000fe200078e0212 */
[----:B------:R-:W-:Y:S01]  /*32f0*/  ISETP.NE.AND P0, PT, R65, RZ, PT ;  /* 0x000000ff4100720c */ /* 0x000fe20003f05270 */
[C---:B------:R-:W-:Y:S01]  /*3300*/  IMAD R21, R5.reuse, 0x19, R12 ;  /* 0x0000001905157824 */ /* 0x040fe200078e020c */
[----:B------:R-:W-:Y:S01]  /*3310*/  PRMT R17, R0, 0x3340, R7 ;  /* 0x0000334000117816 */ /* 0x000fe20000000007 */
[C---:B-1----:R-:W-:Y:S01]  /*3320*/  IMAD R23, R5.reuse, 0x19, R14 ;  /* 0x0000001905177824 */ /* 0x042fe200078e020e */
[----:B------:R-:W-:Y:S01]  /*3330*/  PRMT R0, R4, 0x3340, R11 ;  /* 0x0000334004007816 */ /* 0x000fe2000000000b */
[C---:B------:R-:W-:Y:S01]  /*3340*/  IMAD R25, R5.reuse, 0x19, R10 ;  /* 0x0000001905197824 */ /* 0x040fe200078e020a */
[----:B------:R-:W-:Y:S01]  /*3350*/  PRMT R19, R6, 0x3340, R15 ;  /* 0x0000334006137816 */ /* 0x000fe2000000000f */
[----:B------:R-:W-:-:S02]  /*3360*/  IMAD R27, R5, 0x19, R16 ;  /* 0x00000019051b7824 */ /* 0x000fc400078e0210 */
[----:B------:R-:W-:Y:S01]  /*3370*/  IMAD R29, R5, 0x19, R26 ;  /* 0x00000019051d7824 */ /* 0x000fe200078e021a */
[----:B------:R-:W-:Y:S01]  /*3380*/  PRMT R16, R8, 0x3340, R9 ;  /* 0x0000334008107816 */ /* 0x000fe20000000009 */
[----:B------:R-:W-:-:S04]  /*3390*/  IMAD.WIDE R4, R13, 0x4, R2 ;  /* 0x000000040d047825 */ /* 0x000fc800078e0202 */
[----:B------:R-:W-:Y:S02]  /*33a0*/  IMAD R73, R73, 0x400, R66 ;  /* 0x0000040049497824 */ /* 0x000fe400078e0242 */
[--C-:B------:R-:W-:Y:S01]  /*33b0*/  IMAD.WIDE R6, R21, 0x4, R2.reuse ;  /* 0x0000000415067825 */ /* 0x100fe200078e0202 */
[----:B--2---:R1:W-:Y:S03]  /*33c0*/  @P3 STG.E desc[UR6][R4.64], R31 ;  /* 0x0000001f04003986 */ /* 0x0043e6000c101906 */
[--C-:B------:R-:W-:Y:S01]  /*33d0*/  IMAD.WIDE R8, R23, 0x4, R2.reuse ;  /* 0x0000000417087825 */ /* 0x100fe200078e0202 */
[----:B---3--:R1:W-:Y:S03]  /*33e0*/  @P4 STG.E desc[UR6][R6.64], R33 ;  /* 0x0000002106004986 */ /* 0x0083e6000c101906 */
[----:B------:R-:W-:Y:S01]  /*33f0*/  IMAD.WIDE R10, R25, 0x4, R2 ;  /* 0x00000004190a7825 */ /* 0x000fe200078e0202 */
[----:B------:R-:W-:-:S03]  /*3400*/  IADD3 R14, P3, R73, UR4, RZ ;  /* 0x00000004490e7c10 */ /* 0x000fc6000ff7e0ff */
[--C-:B------:R-:W-:Y:S01]  /*3410*/  IMAD.WIDE R12, R27, 0x4, R2.reuse ;  /* 0x000000041b0c7825 */ /* 0x100fe200078e0202 */
[----:B----4-:R1:W-:Y:S03]  /*3420*/  @P6 STG.E desc[UR6][R8.64], R35 ;  /* 0x0000002308006986 */ /* 0x0103e6000c101906 */
[----:B------:R-:W-:Y:S01]  /*3430*/  IMAD.WIDE R2, R29, 0x4, R2 ;  /* 0x000000041d027825 */ /* 0x000fe200078e0202 */
[----:B0-----:R1:W-:Y:S01]  /*3440*/  @P5 STG.E desc[UR6][R10.64], R37 ;  /* 0x000000250a005986 */ /* 0x0013e2000c101906 */
[----:B------:R-:W-:-:S03]  /*3450*/  LEA.HI.X.SX32 R15, R73, UR5, 0x1, P3 ;  /* 0x00000005490f7c11 */ /* 0x000fc600098f0eff */
[----:B------:R1:W-:Y:S01]  /*3460*/  @P1 STG.E desc[UR6][R12.64], R39 ;  /* 0x000000270c001986 */ /* 0x0003e2000c101906 */
[----:B------:R-:W-:-:S03]  /*3470*/  PRMT R18, R17, 0x5410, R0 ;  /* 0x0000541011127816 */ /* 0x000fc60000000000 */
[----:B-----5:R1:W-:Y:S01]  /*3480*/  @P2 STG.E desc[UR6][R2.64], R41 ;  /* 0x0000002902002986 */ /* 0x0203e2000c101906 */
[----:B------:R-:W-:Y:S01]  /*3490*/  PRMT R19, R19, 0x5410, R16 ;  /* 0x0000541013137816 */ /* 0x000fe20000000010 */
[----:B------:R-:W-:Y:S06]  /*34a0*/  @!P0 EXIT ;  /* 0x000000000000894d */ /* 0x000fec0003800000 */
[----:B------:R-:W-:Y:S01]  /*34b0*/  STG.E.64 desc[UR6][R14.64], R18 ;  /* 0x000000120e007986 */ /* 0x000fe2000c101b06 */
[----:B------:R-:W-:Y:S05]  /*34c0*/  EXIT ;  /* 0x000000000000794d */ /* 0x000fea0003800000 */
.L_x_0:
[----:B------:R-:W-:-:S00]  /*34d0*/  BRA `(.L_x_0) ;  /* 0xfffffffc00fc7947 */ /* 0x000fc0000383ffff */
[----:B------:R-:W-:-:S00]  /*34e0*/  NOP ;  /* 0x0000000000007918 */ /* 0x000fc00000000000 */
        /* <DEDUP_REMOVED lines=9> */
.L_x_1:


//--------------------- .nv.shared.triton_poi_fused_max_pool2d_with_indices_23 --------------------------
	.section	.nv.shared.triton_poi_fused_max_pool2d_with_indices_23,"aw",@nobits
	.sectionflags	@""
	.align	16
	.zero		1024


//--------------------- .nv.constant0.triton_poi_fused_max_pool2d_with_indices_23 --------------------------
	.section	.nv.constant0.triton_poi_fused_max_pool2d_with_indices_23,"a",@progbits
	.sectionflags	@""
	.align	4
.nv.constant0.triton_poi_fused_max_pool2d_with_indices_23:
	.zero		560
